	.target	sm_80

	.elftype	@"ET_EXEC"


//--------------------- .note.nv.tkinfo           --------------------------
	.section	.note.nv.tkinfo,"",@"SHT_NOTE"
	.sectionflags	@"SHF_NOTE_NV_TKINFO"
	.tkinfo
        /*0018*/ 	.word	0x00000002
        /*0030*/ 	.string	""
        /*0030*/ 	.string	"ptxas"
        /*0030*/ 	.string	"Cuda compilation tools, release 13.0, V13.0.88"
        /*0030*/ 	.string	"Build cuda_13.0.r13.0/compiler.36424714_0"
        /*0030*/ 	.string	"-v  -suppress-debug-info  -lineinfo  -arch sm_80 "



//--------------------- .note.nv.cuinfo           --------------------------
	.section	.note.nv.cuinfo,"",@"SHT_NOTE"
	.sectionflags	@"SHF_NOTE_NV_CUINFO"
        /*0018*/ 	.short	0x0002
        /*001a*/ 	.short	0x0050
        /*001c*/ 	.short	0x0082
	.zero		2


//--------------------- .nv.info                  --------------------------
	.section	.nv.info,"",@"SHT_CUDA_INFO"
	.align	4


	//----- nvinfo : EIATTR_REGCOUNT
	.align		4
        /*0000*/ 	.byte	0x04, 0x2f
        /*0002*/ 	.short	(.L_2 - .L_1)
	.align		4
.L_1:
        /*0004*/ 	.word	index@(attn_fwd)
        /*0008*/ 	.word	0x000000d2


	//----- nvinfo : EIATTR_FRAME_SIZE
	.align		4
.L_2:
        /*000c*/ 	.byte	0x04, 0x11
        /*000e*/ 	.short	(.L_4 - .L_3)
	.align		4
.L_3:
        /*0010*/ 	.word	index@(attn_fwd)
        /*0014*/ 	.word	0x00000000


	//----- nvinfo : EIATTR_MIN_STACK_SIZE
	.align		4
.L_4:
        /*0018*/ 	.byte	0x04, 0x12
        /*001a*/ 	.short	(.L_6 - .L_5)
	.align		4
.L_5:
        /*001c*/ 	.word	index@(attn_fwd)
        /*0020*/ 	.word	0x00000000
.L_6:


//--------------------- .nv.info.attn_fwd         --------------------------
	.section	.nv.info.attn_fwd,"",@"SHT_CUDA_INFO"
	.sectionflags	@""
	.align	4


	//----- nvinfo : EIATTR_CUDA_API_VERSION
	.align		4
        /*0000*/ 	.byte	0x04, 0x37
        /*0002*/ 	.short	(.L_8 - .L_7)
.L_7:
        /*0004*/ 	.word	0x00000082


	//----- nvinfo : EIATTR_SW2861232_WAR
	.align		4
.L_8:
        /*0008*/ 	.byte	0x01, 0x35
	.zero		2


	//----- nvinfo : EIATTR_PARAM_CBANK
	.align		4
        /*000c*/ 	.byte	0x04, 0x0a
        /*000e*/ 	.short	(.L_10 - .L_9)
	.align		4
.L_9:
        /*0010*/ 	.word	index@(.nv.constant0.attn_fwd)
        /*0014*/ 	.short	0x0160
        /*0016*/ 	.short	0x0088


	//----- nvinfo : EIATTR_CBANK_PARAM_SIZE
	.align		4
.L_10:
        /*0018*/ 	.byte	0x03, 0x19
        /*001a*/ 	.short	0x0088


	//----- nvinfo : EIATTR_KPARAM_INFO
	.align		4
        /*001c*/ 	.byte	0x04, 0x17
        /*001e*/ 	.short	(.L_12 - .L_11)
.L_11:
        /*0020*/ 	.word	0x00000000
        /*0024*/ 	.short	0x0019
        /*0026*/ 	.short	0x0080
        /*0028*/ 	.byte	0x00, 0xf4, 0x21, 0x00


	//----- nvinfo : EIATTR_KPARAM_INFO
	.align		4
.L_12:
        /*002c*/ 	.byte	0x04, 0x17
        /*002e*/ 	.short	(.L_14 - .L_13)
.L_13:
        /*0030*/ 	.word	0x00000000
        /*0034*/ 	.short	0x0018
        /*0036*/ 	.short	0x0078
        /*0038*/ 	.byte	0x00, 0xf4, 0x21, 0x00


	//----- nvinfo : EIATTR_KPARAM_INFO
	.align		4
.L_14:
        /*003c*/ 	.byte	0x04, 0x17
        /*003e*/ 	.short	(.L_16 - .L_15)
.L_15:
        /*0040*/ 	.word	0x00000000
        /*0044*/ 	.short	0x0017
        /*0046*/ 	.short	0x0070
        /*0048*/ 	.byte	0x00, 0xf0, 0x11, 0x00


	//----- nvinfo : EIATTR_KPARAM_INFO
	.align		4
.L_16:
        /*004c*/ 	.byte	0x04, 0x17
        /*004e*/ 	.short	(.L_18 - .L_17)
.L_17:
        /*0050*/ 	.word	0x00000000
        /*0054*/ 	.short	0x0016
        /*0056*/ 	.short	0x006c
        /*0058*/ 	.byte	0x00, 0xf0, 0x11, 0x00


	//----- nvinfo : EIATTR_KPARAM_INFO
	.align		4
.L_18:
        /*005c*/ 	.byte	0x04, 0x17
        /*005e*/ 	.short	(.L_20 - .L_19)
.L_19:
        /*0060*/ 	.word	0x00000000
        /*0064*/ 	.short	0x0015
        /*0066*/ 	.short	0x0068
        /*0068*/ 	.byte	0x00, 0xf0, 0x11, 0x00


	//----- nvinfo : EIATTR_KPARAM_INFO
	.align		4
.L_20:
        /*006c*/ 	.byte	0x04, 0x17
        /*006e*/ 	.short	(.L_22 - .L_21)
.L_21:
        /*0070*/ 	.word	0x00000000
        /*0074*/ 	.short	0x0014
        /*0076*/ 	.short	0x0064
        /*0078*/ 	.byte	0x00, 0xf0, 0x11, 0x00


	//----- nvinfo : EIATTR_KPARAM_INFO
	.align		4
.L_22:
        /*007c*/ 	.byte	0x04, 0x17
        /*007e*/ 	.short	(.L_24 - .L_23)
.L_23:
        /*0080*/ 	.word	0x00000000
        /*0084*/ 	.short	0x0013
        /*0086*/ 	.short	0x0060
        /*0088*/ 	.byte	0x00, 0xf0, 0x11, 0x00


	//----- nvinfo : EIATTR_KPARAM_INFO
	.align		4
.L_24:
        /*008c*/ 	.byte	0x04, 0x17
        /*008e*/ 	.short	(.L_26 - .L_25)
.L_25:
        /*0090*/ 	.word	0x00000000
        /*0094*/ 	.short	0x0012
        /*0096*/ 	.short	0x005c
        /*0098*/ 	.byte	0x00, 0xf0, 0x11, 0x00


	//----- nvinfo : EIATTR_KPARAM_INFO
	.align		4
.L_26:
        /*009c*/ 	.byte	0x04, 0x17
        /*009e*/ 	.short	(.L_28 - .L_27)
.L_27:
        /*00a0*/ 	.word	0x00000000
        /*00a4*/ 	.short	0x0011
        /*00a6*/ 	.short	0x0058
        /*00a8*/ 	.byte	0x00, 0xf0, 0x11, 0x00


	//----- nvinfo : EIATTR_KPARAM_INFO
	.align		4
.L_28:
        /*00ac*/ 	.byte	0x04, 0x17
        /*00ae*/ 	.short	(.L_30 - .L_29)
.L_29:
        /*00b0*/ 	.word	0x00000000
        /*00b4*/ 	.short	0x0010
        /*00b6*/ 	.short	0x0054
        /*00b8*/ 	.byte	0x00, 0xf0, 0x11, 0x00


	//----- nvinfo : EIATTR_KPARAM_INFO
	.align		4
.L_30:
        /*00bc*/ 	.byte	0x04, 0x17
        /*00be*/ 	.short	(.L_32 - .L_31)
.L_31:
        /*00c0*/ 	.word	0x00000000
        /*00c4*/ 	.short	0x000f
        /*00c6*/ 	.short	0x0050
        /*00c8*/ 	.byte	0x00, 0xf0, 0x11, 0x00


	//----- nvinfo : EIATTR_KPARAM_INFO
	.align		4
.L_32:
        /*00cc*/ 	.byte	0x04, 0x17
        /*00ce*/ 	.short	(.L_34 - .L_33)
.L_33:
        /*00d0*/ 	.word	0x00000000
        /*00d4*/ 	.short	0x000e
        /*00d6*/ 	.short	0x004c
        /*00d8*/ 	.byte	0x00, 0xf0, 0x11, 0x00


	//----- nvinfo : EIATTR_KPARAM_INFO
	.align		4
.L_34:
        /*00dc*/ 	.byte	0x04, 0x17
        /*00de*/ 	.short	(.L_36 - .L_35)
.L_35:
        /*00e0*/ 	.word	0x00000000
        /*00e4*/ 	.short	0x000d
        /*00e6*/ 	.short	0x0048
        /*00e8*/ 	.byte	0x00, 0xf0, 0x11, 0x00


	//----- nvinfo : EIATTR_KPARAM_INFO
	.align		4
.L_36:
        /*00ec*/ 	.byte	0x04, 0x17
        /*00ee*/ 	.short	(.L_38 - .L_37)
.L_37:
        /*00f0*/ 	.word	0x00000000
        /*00f4*/ 	.short	0x000c
        /*00f6*/ 	.short	0x0044
        /*00f8*/ 	.byte	0x00, 0xf0, 0x11, 0x00


	//----- nvinfo : EIATTR_KPARAM_INFO
	.align		4
.L_38:
        /*00fc*/ 	.byte	0x04, 0x17
        /*00fe*/ 	.short	(.L_40 - .L_39)
.L_39:
        /*0100*/ 	.word	0x00000000
        /*0104*/ 	.short	0x000b
        /*0106*/ 	.short	0x0040
        /*0108*/ 	.byte	0x00, 0xf0, 0x11, 0x00


	//----- nvinfo : EIATTR_KPARAM_INFO
	.align		4
.L_40:
        /*010c*/ 	.byte	0x04, 0x17
        /*010e*/ 	.short	(.L_42 - .L_41)
.L_41:
        /*0110*/ 	.word	0x00000000
        /*0114*/ 	.short	0x000a
        /*0116*/ 	.short	0x003c
        /*0118*/ 	.byte	0x00, 0xf0, 0x11, 0x00


	//----- nvinfo : EIATTR_KPARAM_INFO
	.align		4
.L_42:
        /*011c*/ 	.byte	0x04, 0x17
        /*011e*/ 	.short	(.L_44 - .L_43)
.L_43:
        /*0120*/ 	.word	0x00000000
        /*0124*/ 	.short	0x0009
        /*0126*/ 	.short	0x0038
        /*0128*/ 	.byte	0x00, 0xf0, 0x11, 0x00


	//----- nvinfo : EIATTR_KPARAM_INFO
	.align		4
.L_44:
        /*012c*/ 	.byte	0x04, 0x17
        /*012e*/ 	.short	(.L_46 - .L_45)
.L_45:
        /*0130*/ 	.word	0x00000000
        /*0134*/ 	.short	0x0008
        /*0136*/ 	.short	0x0034
        /*0138*/ 	.byte	0x00, 0xf0, 0x11, 0x00


	//----- nvinfo : EIATTR_KPARAM_INFO
	.align		4
.L_46:
        /*013c*/ 	.byte	0x04, 0x17
        /*013e*/ 	.short	(.L_48 - .L_47)
.L_47:
        /*0140*/ 	.word	0x00000000
        /*0144*/ 	.short	0x0007
        /*0146*/ 	.short	0x0030
        /*0148*/ 	.byte	0x00, 0xf0, 0x11, 0x00


	//----- nvinfo : EIATTR_KPARAM_INFO
	.align		4
.L_48:
        /*014c*/ 	.byte	0x04, 0x17
        /*014e*/ 	.short	(.L_50 - .L_49)
.L_49:
        /*0150*/ 	.word	0x00000000
        /*0154*/ 	.short	0x0006
        /*0156*/ 	.short	0x002c
        /*0158*/ 	.byte	0x00, 0xf0, 0x11, 0x00


	//----- nvinfo : EIATTR_KPARAM_INFO
	.align		4
.L_50:
        /*015c*/ 	.byte	0x04, 0x17
        /*015e*/ 	.short	(.L_52 - .L_51)
.L_51:
        /*0160*/ 	.word	0x00000000
        /*0164*/ 	.short	0x0005
        /*0166*/ 	.short	0x0028
        /*0168*/ 	.byte	0x00, 0xf0, 0x11, 0x00


	//----- nvinfo : EIATTR_KPARAM_INFO
	.align		4
.L_52:
        /*016c*/ 	.byte	0x04, 0x17
        /*016e*/ 	.short	(.L_54 - .L_53)
.L_53:
        /*0170*/ 	.word	0x00000000
        /*0174*/ 	.short	0x0004
        /*0176*/ 	.short	0x0020
        /*0178*/ 	.byte	0x00, 0xf4, 0x21, 0x00


	//----- nvinfo : EIATTR_KPARAM_INFO
	.align		4
.L_54:
        /*017c*/ 	.byte	0x04, 0x17
        /*017e*/ 	.short	(.L_56 - .L_55)
.L_55:
        /*0180*/ 	.word	0x00000000
        /*0184*/ 	.short	0x0003
        /*0186*/ 	.short	0x0018
        /*0188*/ 	.byte	0x00, 0xf4, 0x21, 0x00


	//----- nvinfo : EIATTR_KPARAM_INFO
	.align		4
.L_56:
        /*018c*/ 	.byte	0x04, 0x17
        /*018e*/ 	.short	(.L_58 - .L_57)
.L_57:
        /*0190*/ 	.word	0x00000000
        /*0194*/ 	.short	0x0002
        /*0196*/ 	.short	0x0010
        /*0198*/ 	.byte	0x00, 0xf4, 0x21, 0x00


	//----- nvinfo : EIATTR_KPARAM_INFO
	.align		4
.L_58:
        /*019c*/ 	.byte	0x04, 0x17
        /*019e*/ 	.short	(.L_60 - .L_59)
.L_59:
        /*01a0*/ 	.word	0x00000000
        /*01a4*/ 	.short	0x0001
        /*01a6*/ 	.short	0x0008
        /*01a8*/ 	.byte	0x00, 0xf4, 0x21, 0x00


	//----- nvinfo : EIATTR_KPARAM_INFO
	.align		4
.L_60:
        /*01ac*/ 	.byte	0x04, 0x17
        /*01ae*/ 	.short	(.L_62 - .L_61)
.L_61:
        /*01b0*/ 	.word	0x00000000
        /*01b4*/ 	.short	0x0000
        /*01b6*/ 	.short	0x0000
        /*01b8*/ 	.byte	0x00, 0xf4, 0x21, 0x00


	//----- nvinfo : EIATTR_MAXREG_COUNT
	.align		4
.L_62:
        /*01bc*/ 	.byte	0x03, 0x1b
        /*01be*/ 	.short	0x00ff


	//----- nvinfo : EIATTR_NUM_BARRIERS
	.align		4
        /*01c0*/ 	.byte	0x02, 0x4c
        /*01c2*/ 	.byte	0x01
	.zero		1


	//----- nvinfo : EIATTR_MERCURY_ISA_VERSION
	.align		4
        /*01c4*/ 	.byte	0x03, 0x5f
        /*01c6*/ 	.short	0x0000


	//----- nvinfo : EIATTR_COOP_GROUP_MASK_REGIDS
	.align		4
        /*01c8*/ 	.byte	0x04, 0x29
        /*01ca*/ 	.short	(.L_64 - .L_63)


	//   ....[0]....
.L_63:
        /*01cc*/ 	.word	0xffffffff


	//   ....[1]....
        /*01d0*/ 	.word	0xffffffff


	//   ....[2]....
        /*01d4*/ 	.word	0xffffffff


	//   ....[3]....
        /*01d8*/ 	.word	0xffffffff


	//   ....[4]....
        /*01dc*/ 	.word	0xffffffff


	//   ....[5]....
        /*01e0*/ 	.word	0xffffffff


	//   ....[6]....
        /*01e4*/ 	.word	0xffffffff


	//   ....[7]....
        /*01e8*/ 	.word	0xffffffff


	//----- nvinfo : EIATTR_COOP_GROUP_INSTR_OFFSETS
	.align		4
.L_64:
        /*01ec*/ 	.byte	0x04, 0x28
        /*01ee*/ 	.short	(.L_66 - .L_65)


	//   ....[0]....
.L_65:
        /*01f0*/ 	.word	0x00001620


	//   ....[1]....
        /*01f4*/ 	.word	0x00001840


	//   ....[2]....
        /*01f8*/ 	.word	0x00001cf0


	//   ....[3]....
        /*01fc*/ 	.word	0x00001d20


	//   ....[4]....
        /*0200*/ 	.word	0x00003150


	//   ....[5]....
        /*0204*/ 	.word	0x00003160


	//   ....[6]....
        /*0208*/ 	.word	0x000031f0


	//   ....[7]....
        /*020c*/ 	.word	0x00003200


	//----- nvinfo : EIATTR_EXIT_INSTR_OFFSETS
	.align		4
.L_66:
        /*0210*/ 	.byte	0x04, 0x1c
        /*0212*/ 	.short	(.L_68 - .L_67)


	//   ....[0]....
.L_67:
        /*0214*/ 	.word	0x00003d50


	//   ....[1]....
        /*0218*/ 	.word	0x00003df0


	//----- nvinfo : EIATTR_REQNTID
	.align		4
.L_68:
        /*021c*/ 	.byte	0x04, 0x10
        /*021e*/ 	.short	(.L_70 - .L_69)
.L_69:
        /*0220*/ 	.word	0x00000080
        /*0224*/ 	.word	0x00000001
        /*0228*/ 	.word	0x00000001
.L_70:


//--------------------- .nv.callgraph             --------------------------
	.section	.nv.callgraph,"",@"SHT_CUDA_CALLGRAPH"
	.align	4
	.sectionentsize	8
	.align		4
        /*0000*/ 	.word	0x00000000
	.align		4
        /*0004*/ 	.word	0xffffffff
	.align		4
        /*0008*/ 	.word	0x00000000
	.align		4
        /*000c*/ 	.word	0xfffffffe
	.align		4
        /*0010*/ 	.word	0x00000000
	.align		4
        /*0014*/ 	.word	0xfffffffd
	.align		4
        /*0018*/ 	.word	0x00000000
	.align		4
        /*001c*/ 	.word	0xfffffffc


//--------------------- .nv.rel.action            --------------------------
	.section	.nv.rel.action,"",@"SHT_CUDA_RELOCINFO"
	.align	8
	.sectionentsize	8
        /*0000*/ 	.byte	0x73, 0x00, 0x00, 0x00, 0x00, 0x00, 0x00, 0x00, 0x00, 0x00, 0x00, 0x11, 0x25, 0x00, 0x05, 0x36


//--------------------- .nv.constant4             --------------------------
	.section	.nv.constant4,"a",@progbits
	.align	8
	.align		8
.nv.constant4:
        /*0000*/ 	.dword	_$_str


//--------------------- .nv.constant0.attn_fwd    --------------------------
	.section	.nv.constant0.attn_fwd,"a",@progbits
	.sectionflags	@""
	.align	4
.nv.constant0.attn_fwd:
	.zero		488


//--------------------- .text.attn_fwd            --------------------------
	.section	.text.attn_fwd,"ax",@progbits
	.sectioninfo	@"SHI_REGISTERS=210"
	.align	128
        .global         attn_fwd
        .type           attn_fwd,@function
        .size           attn_fwd,(.L_x_3 - attn_fwd)
        .other          attn_fwd,@"STO_CUDA_ENTRY STV_DEFAULT"
attn_fwd:
.text.attn_fwd:
[----:B------:R-:W-:Y:S02]  /*0000*/  MOV R1, c[0x0][0x28] ;  /* 0x00000a0000017a02 */ /* 0x000fe40000000f00 */
[----:B------:R-:W0:Y:S01]  /*0010*/  S2R R0, SR_TID.X ;  /* 0x0000000000007919 */ /* 0x000e220000002100 */
[----:B------:R-:W-:Y:S01]  /*0020*/  MOV R10, c[0x0][0x198] ;  /* 0x00006600000a7a02 */ /* 0x000fe20000000f00 */
[----:B------:R-:W-:Y:S02]  /*0030*/  ULDC.64 UR4, c[0x0][0x118] ;  /* 0x0000460000047ab9 */ /* 0x000fe40000000a00 */
[----:B------:R-:W1:Y:S04]  /*0040*/  S2R R4, SR_CTAID.X ;  /* 0x0000000000047919 */ /* 0x000e680000002500 */
[----:B------:R-:W2:Y:S01]  /*0050*/  S2R R2, SR_CTAID.Y ;  /* 0x0000000000027919 */ /* 0x000ea20000002600 */
[----:B0-----:R-:W-:Y:S02]  /*0060*/  LOP3.LUT R3, R0, 0x1f, RZ, 0xc0, !PT ;  /* 0x0000001f00037812 */ /* 0x001fe400078ec0ff */
[----:B------:R-:W-:-:S02]  /*0070*/  SHF.R.U32.HI R5, RZ, 0x5, R0 ;  /* 0x00000005ff057819 */ /* 0x000fc40000011600 */
[----:B-1----:R-:W-:Y:S02]  /*0080*/  LEA R3, R4, R3, 0x5 ;  /* 0x0000000304037211 */ /* 0x002fe400078e28ff */
[----:B------:R-:W-:Y:S01]  /*0090*/  SGXT.U32 R4, R5, 0x2 ;  /* 0x000000020504781a */ /* 0x000fe20000000000 */
[----:B--2---:R-:W-:Y:S02]  /*00a0*/  IMAD R5, R2, c[0x0][0x190], RZ ;  /* 0x0000640002057a24 */ /* 0x004fe400078e02ff */
[----:B------:R-:W-:Y:S02]  /*00b0*/  IMAD R7, R3, c[0x0][0x194], RZ ;  /* 0x0000650003077a24 */ /* 0x000fe400078e02ff */
[----:B------:R-:W-:Y:S01]  /*00c0*/  IMAD R11, R4, c[0x0][0x198], RZ ;  /* 0x00006600040b7a24 */ /* 0x000fe200078e02ff */
[C---:B------:R-:W-:Y:S01]  /*00d0*/  SHF.L.U32 R6, R5.reuse, 0x1, RZ ;  /* 0x0000000105067819 */ /* 0x040fe200000006ff */
[----:B------:R-:W-:Y:S01]  /*00e0*/  IMAD.HI R5, R5, 0x2, RZ ;  /* 0x0000000205057827 */ /* 0x000fe200078e02ff */
[----:B------:R-:W-:-:S02]  /*00f0*/  SHF.L.U32 R9, R7, 0x1, RZ ;  /* 0x0000000107097819 */ /* 0x000fc400000006ff */
[C---:B------:R-:W-:Y:S01]  /*0100*/  LEA R13, R10.reuse, R11, 0x2 ;  /* 0x0000000b0a0d7211 */ /* 0x040fe200078e10ff */
[----:B------:R-:W-:Y:S01]  /*0110*/  IMAD.HI R8, R7, 0x2, RZ ;  /* 0x0000000207087827 */ /* 0x000fe200078e02ff */
[----:B------:R-:W-:Y:S02]  /*0120*/  IADD3 R14, P0, P1, R9, c[0x0][0x160], R6 ;  /* 0x00005800090e7a10 */ /* 0x000fe4000791e006 */
[----:B------:R-:W-:Y:S02]  /*0130*/  LEA R6, R10, R13, 0x2 ;  /* 0x0000000d0a067211 */ /* 0x000fe400078e10ff */
[----:B------:R-:W-:Y:S02]  /*0140*/  IADD3.X R16, R8, c[0x0][0x164], R5, P0, P1 ;  /* 0x0000590008107a10 */ /* 0x000fe400007e2405 */
[----:B------:R-:W-:Y:S02]  /*0150*/  LEA R5, R10, R6, 0x2 ;  /* 0x000000060a057211 */ /* 0x000fe400078e10ff */
[----:B------:R-:W-:-:S02]  /*0160*/  LEA R8, P0, R11, R14, 0x1 ;  /* 0x0000000e0b087211 */ /* 0x000fc400078008ff */
[-C--:B------:R-:W-:Y:S02]  /*0170*/  LEA R10, P1, R13, R14.reuse, 0x1 ;  /* 0x0000000e0d0a7211 */ /* 0x080fe400078208ff */
[CC--:B------:R-:W-:Y:S02]  /*0180*/  LEA R12, P2, R6.reuse, R14.reuse, 0x1 ;  /* 0x0000000e060c7211 */ /* 0x0c0fe400078408ff */
[----:B------:R-:W-:Y:S02]  /*0190*/  LEA R14, P3, R5, R14, 0x1 ;  /* 0x0000000e050e7211 */ /* 0x000fe400078608ff */
[-C--:B------:R-:W-:Y:S02]  /*01a0*/  LEA.HI.X.SX32 R9, R11, R16.reuse, 0x1, P0 ;  /* 0x000000100b097211 */ /* 0x080fe400000f0eff */
[-C--:B------:R-:W-:Y:S02]  /*01b0*/  LEA.HI.X.SX32 R11, R13, R16.reuse, 0x1, P1 ;  /* 0x000000100d0b7211 */ /* 0x080fe400008f0eff */
[----:B------:R-:W-:-:S02]  /*01c0*/  LEA.HI.X.SX32 R13, R6, R16, 0x1, P2 ;  /* 0x00000010060d7211 */ /* 0x000fc400010f0eff */
[----:B------:R-:W-:Y:S01]  /*01d0*/  LEA.HI.X.SX32 R15, R5, R16, 0x1, P3 ;  /* 0x00000010050f7211 */ /* 0x000fe200018f0eff */
[----:B------:R0:W2:Y:S04]  /*01e0*/  LDG.E.U16 R9, [R8.64] ;  /* 0x0000000408097981 */ /* 0x0000a8000c1e1500 */
[----:B------:R1:W3:Y:S04]  /*01f0*/  LDG.E.U16 R13, [R12.64] ;  /* 0x000000040c0d7981 */ /* 0x0002e8000c1e1500 */
[----:B------:R-:W4:Y:S04]  /*0200*/  LDG.E.U16 R14, [R14.64] ;  /* 0x000000040e0e7981 */ /* 0x000f28000c1e1500 */
[----:B------:R5:W4:Y:S01]  /*0210*/  LDG.E.U16 R11, [R10.64] ;  /* 0x000000040a0b7981 */ /* 0x000b22000c1e1500 */
[----:B------:R-:W-:-:S04]  /*0220*/  SHF.R.S32.HI R6, RZ, 0x6, R0 ;  /* 0x00000006ff067819 */ /* 0x000fc80000011400 */
[----:B------:R-:W-:Y:S02]  /*0230*/  SGXT R6, R6, 0x1 ;  /* 0x000000010606781a */ /* 0x000fe40000000200 */
[----:B------:R-:W-:Y:S02]  /*0240*/  SHF.L.U32 R5, R0, 0x1, RZ ;  /* 0x0000000100057819 */ /* 0x000fe400000006ff */
[----:B------:R-:W-:-:S04]  /*0250*/  LOP3.LUT R6, R6, 0x90, RZ, 0xc0, !PT ;  /* 0x0000009006067812 */ /* 0x000fc800078ec0ff */
[----:B------:R-:W-:-:S04]  /*0260*/  LOP3.LUT R6, R6, 0x7e, R5, 0x78, !PT ;  /* 0x0000007e06067812 */ /* 0x000fc800078e7805 */
[----:B------:R-:W-:Y:S02]  /*0270*/  LOP3.LUT R7, R6, 0x20, RZ, 0x3c, !PT ;  /* 0x0000002006077812 */ /* 0x000fe400078e3cff */
[----:B0-----:R-:W-:-:S04]  /*0280*/  MOV R8, c[0x0][0x1d0] ;  /* 0x0000740000087a02 */ /* 0x001fc80000000f00 */
[----:B------:R-:W-:Y:S01]  /*0290*/  ISETP.GE.AND P0, PT, R8, 0x1, PT ;  /* 0x000000010800780c */ /* 0x000fe20003f06270 */
[----:B------:R-:W-:Y:S01]  /*02a0*/  CS2R R68, SRZ ;  /* 0x0000000000447805 */ /* 0x000fe2000001ff00 */
[----:B------:R-:W-:Y:S01]  /*02b0*/  MOV R27, 0xff800000 ;  /* 0xff800000001b7802 */ /* 0x000fe20000000f00 */
[----:B------:R-:W-:Y:S01]  /*02c0*/  CS2R R70, SRZ ;  /* 0x0000000000467805 */ /* 0x000fe2000001ff00 */
[----:B-----5:R-:W-:Y:S01]  /*02d0*/  MOV R10, 0x3f800000 ;  /* 0x3f800000000a7802 */ /* 0x020fe20000000f00 */
[----:B------:R-:W-:Y:S01]  /*02e0*/  CS2R R64, SRZ ;  /* 0x0000000000407805 */ /* 0x000fe2000001ff00 */
[----:B------:R-:W-:Y:S01]  /*02f0*/  MOV R26, 0x3f800000 ;  /* 0x3f800000001a7802 */ /* 0x000fe20000000f00 */
[----:B------:R-:W-:Y:S01]  /*0300*/  CS2R R66, SRZ ;  /* 0x0000000000427805 */ /* 0x000fe2000001ff00 */
[----:B------:R-:W-:Y:S02]  /*0310*/  MOV R97, 0xff800000 ;  /* 0xff80000000617802 */ /* 0x000fe40000000f00 */
[C---:B-1----:R-:W-:Y:S01]  /*0320*/  LOP3.LUT R12, R0.reuse, 0x10, RZ, 0xc0, !PT ;  /* 0x00000010000c7812 */ /* 0x042fe200078ec0ff */
[----:B--2---:R-:W-:Y:S04]  /*0330*/  STS.U16 [R6+0x1000], R9 ;  /* 0x0010000906007388 */ /* 0x004fe80000000400 */
[----:B---3--:R0:W-:Y:S04]  /*0340*/  STS.U16 [R6+0x1200], R13 ;  /* 0x0012000d06007388 */ /* 0x0081e80000000400 */
[----:B----4-:R-:W-:Y:S04]  /*0350*/  STS.U16 [R7+0x1300], R14 ;  /* 0x0013000e07007388 */ /* 0x010fe80000000400 */
[----:B------:R1:W-:Y:S01]  /*0360*/  STS.U16 [R7+0x1100], R11 ;  /* 0x0011000b07007388 */ /* 0x0003e20000000400 */
[----:B0-----:R-:W-:-:S02]  /*0370*/  LOP3.LUT R13, R0, 0x20, RZ, 0xc0, !PT ;  /* 0x00000020000d7812 */ /* 0x001fc400078ec0ff */
[----:B-1----:R-:W-:Y:S01]  /*0380*/  SHF.L.U32 R11, R0, 0x3, RZ ;  /* 0x00000003000b7819 */ /* 0x002fe200000006ff */
[----:B------:R-:W-:Y:S05]  /*0390*/  @!P0 BRA `(.L_x_0) ;  /* 0x00002fa000008947 */ /* 0x000fea0003800000 */
[----:B------:R-:W-:Y:S01]  /*03a0*/  LOP3.LUT R8, R0, 0xf, RZ, 0xc0, !PT ;  /* 0x0000000f00087812 */ /* 0x000fe200078ec0ff */
[----:B------:R-:W-:Y:S01]  /*03b0*/  IMAD R7, R2, c[0x0][0x1a0], RZ ;  /* 0x0000680002077a24 */ /* 0x000fe200078e02ff */
[----:B------:R-:W-:Y:S01]  /*03c0*/  LOP3.LUT R15, R11, 0x30, RZ, 0xc0, !PT ;  /* 0x000000300b0f7812 */ /* 0x000fe200078ec0ff */
[----:B------:R-:W-:Y:S01]  /*03d0*/  CS2R R68, SRZ ;  /* 0x0000000000447805 */ /* 0x000fe2000001ff00 */
[--C-:B------:R-:W-:Y:S01]  /*03e0*/  SHF.R.S32.HI R17, RZ, 0x2, R0.reuse ;  /* 0x00000002ff117819 */ /* 0x100fe20000011400 */
[----:B------:R-:W-:Y:S01]  /*03f0*/  IMAD R10, R8, c[0x0][0x1a8], RZ ;  /* 0x00006a00080a7a24 */ /* 0x000fe200078e02ff */
[----:B------:R-:W-:Y:S01]  /*0400*/  SHF.L.U32 R9, R7, 0x1, RZ ;  /* 0x0000000107097819 */ /* 0x000fe200000006ff */
[----:B------:R-:W-:Y:S01]  /*0410*/  IMAD R8, R2, c[0x0][0x1b0], RZ ;  /* 0x00006c0002087a24 */ /* 0x000fe200078e02ff */
[----:B------:R-:W-:Y:S01]  /*0420*/  SGXT R17, R17, 0x1 ;  /* 0x000000011111781a */ /* 0x000fe20000000200 */
[----:B------:R-:W-:Y:S01]  /*0430*/  IMAD.HI R7, R7, 0x2, RZ ;  /* 0x0000000207077827 */ /* 0x000fe200078e02ff */
[C---:B------:R-:W-:Y:S01]  /*0440*/  SHF.L.U32 R14, R10.reuse, 0x1, RZ ;  /* 0x000000010a0e7819 */ /* 0x040fe200000006ff */
[----:B------:R-:W-:Y:S01]  /*0450*/  CS2R R70, SRZ ;  /* 0x0000000000467805 */ /* 0x000fe2000001ff00 */
[----:B------:R-:W-:Y:S01]  /*0460*/  MOV R24, c[0x0][0x1a4] ;  /* 0x0000690000187a02 */ /* 0x000fe20000000f00 */
[----:B------:R-:W-:Y:S01]  /*0470*/  IMAD.HI R10, R10, 0x2, RZ ;  /* 0x000000020a0a7827 */ /* 0x000fe200078e02ff */
[----:B------:R-:W-:Y:S01]  /*0480*/  IADD3 R50, P0, P1, R14, c[0x0][0x168], R9 ;  /* 0x00005a000e327a10 */ /* 0x000fe2000791e009 */
[----:B------:R-:W-:Y:S01]  /*0490*/  CS2R R64, SRZ ;  /* 0x0000000000407805 */ /* 0x000fe2000001ff00 */
[--C-:B------:R-:W-:Y:S01]  /*04a0*/  SHF.R.U32.HI R9, RZ, 0x4, R0.reuse ;  /* 0x00000004ff097819 */ /* 0x100fe20000011600 */
[----:B------:R-:W-:Y:S01]  /*04b0*/  IMAD.HI R20, R8, 0x2, RZ ;  /* 0x0000000208147827 */ /* 0x000fe200078e02ff */
[----:B------:R-:W-:Y:S01]  /*04c0*/  LOP3.LUT R14, R15, 0x20, R0, 0x78, !PT ;  /* 0x000000200f0e7812 */ /* 0x000fe200078e7800 */
[----:B------:R-:W-:Y:S01]  /*04d0*/  CS2R R66, SRZ ;  /* 0x0000000000427805 */ /* 0x000fe2000001ff00 */
[----:B------:R-:W-:-:S02]  /*04e0*/  SGXT.U32 R9, R9, 0x3 ;  /* 0x000000030909781a */ /* 0x000fc40000000000 */
[C---:B------:R-:W-:Y:S02]  /*04f0*/  LOP3.LUT R16, R0.reuse, 0x7f, RZ, 0xc0, !PT ;  /* 0x0000007f00107812 */ /* 0x040fe400078ec0ff */
[C---:B------:R-:W-:Y:S01]  /*0500*/  LOP3.LUT R23, R0.reuse, 0x7, RZ, 0xc0, !PT ;  /* 0x0000000700177812 */ /* 0x040fe200078ec0ff */
[----:B------:R-:W-:Y:S01]  /*0510*/  IMAD R15, R9, c[0x0][0x1a4], RZ ;  /* 0x00006900090f7a24 */ /* 0x000fe200078e02ff */
[----:B------:R-:W-:Y:S01]  /*0520*/  SHF.L.U32 R18, R0, 0x5, RZ ;  /* 0x0000000500127819 */ /* 0x000fe200000006ff */
[----:B------:R-:W-:Y:S01]  /*0530*/  IMAD R19, R16, c[0x0][0x1b4], RZ ;  /* 0x00006d0010137a24 */ /* 0x000fe200078e02ff */
[----:B------:R-:W-:Y:S02]  /*0540*/  LOP3.LUT R9, R17, 0x90, RZ, 0xc0, !PT ;  /* 0x0000009011097812 */ /* 0x000fe400078ec0ff */
[----:B------:R-:W-:Y:S02]  /*0550*/  LEA R17, R24, R15, 0x3 ;  /* 0x0000000f18117211 */ /* 0x000fe400078e18ff */
[----:B------:R-:W-:-:S02]  /*0560*/  LEA R21, R23, R12, 0x1 ;  /* 0x0000000c17157211 */ /* 0x000fc400078e08ff */
[----:B------:R-:W-:Y:S02]  /*0570*/  LOP3.LUT R14, R14, 0x10, R5, 0x78, !PT ;  /* 0x000000100e0e7812 */ /* 0x000fe400078e7805 */
[----:B------:R-:W-:Y:S02]  /*0580*/  LOP3.LUT R72, R9, 0x60, R18, 0xf8, !PT ;  /* 0x0000006009487812 */ /* 0x000fe400078ef812 */
[C---:B------:R-:W-:Y:S02]  /*0590*/  LEA R18, R24.reuse, R17, 0x3 ;  /* 0x0000001118127211 */ /* 0x040fe400078e18ff */
[----:B------:R-:W-:Y:S01]  /*05a0*/  LEA R14, R21, R14, 0x5 ;  /* 0x0000000e150e7211 */ /* 0x000fe200078e28ff */
[C---:B------:R-:W-:Y:S01]  /*05b0*/  IMAD.HI R21, R19.reuse, 0x2, RZ ;  /* 0x0000000213157827 */ /* 0x040fe200078e02ff */
[----:B------:R-:W-:Y:S02]  /*05c0*/  SHF.L.U32 R29, R19, 0x1, RZ ;  /* 0x00000001131d7819 */ /* 0x000fe400000006ff */
[----:B------:R-:W-:-:S02]  /*05d0*/  LEA R19, R24, R18, 0x3 ;  /* 0x0000001218137211 */ /* 0x000fc400078e18ff */
[----:B------:R-:W-:Y:S02]  /*05e0*/  SHF.L.U32 R28, R8, 0x1, RZ ;  /* 0x00000001081c7819 */ /* 0x000fe400000006ff */
[----:B------:R-:W-:Y:S02]  /*05f0*/  LEA.HI R8, R0, 0x38, RZ, 0x1c ;  /* 0x0000003800087811 */ /* 0x000fe400078fe0ff */
[----:B------:R-:W-:Y:S02]  /*0600*/  IADD3.X R22, R10, c[0x0][0x16c], R7, P0, P1 ;  /* 0x00005b000a167a10 */ /* 0x000fe400007e2407 */
[----:B------:R-:W-:Y:S01]  /*0610*/  LEA R7, R24, R19, 0x3 ;  /* 0x0000001318077211 */ /* 0x000fe200078e18ff */
[----:B------:R-:W-:Y:S01]  /*0620*/  IMAD R10, R8, c[0x0][0x1a4], RZ ;  /* 0x00006900080a7a24 */ /* 0x000fe200078e02ff */
[----:B------:R-:W-:Y:S02]  /*0630*/  IADD3 R28, P2, P3, R29, c[0x0][0x170], R28 ;  /* 0x00005c001d1c7a10 */ /* 0x000fe40007b5e01c */
[----:B------:R-:W-:-:S02]  /*0640*/  LEA.HI R9, R0, 0x78, RZ, 0x1c ;  /* 0x0000007800097811 */ /* 0x000fc400078fe0ff */
[C---:B------:R-:W-:Y:S02]  /*0650*/  LEA R8, R24.reuse, R7, 0x3 ;  /* 0x0000000718087211 */ /* 0x040fe400078e18ff */
[----:B------:R-:W-:Y:S01]  /*0660*/  IADD3.X R29, R21, c[0x0][0x174], R20, P2, P3 ;  /* 0x00005d00151d7a10 */ /* 0x000fe200017e6414 */
[----:B------:R-:W-:Y:S01]  /*0670*/  IMAD R20, R9, c[0x0][0x1a4], RZ ;  /* 0x0000690009147a24 */ /* 0x000fe200078e02ff */
[C---:B------:R-:W-:Y:S02]  /*0680*/  LEA R166, P0, R15.reuse, R50, 0x1 ;  /* 0x000000320fa67211 */ /* 0x040fe400078008ff */
[----:B------:R-:W-:Y:S02]  /*0690*/  LEA R9, R24, R8, 0x3 ;  /* 0x0000000818097211 */ /* 0x000fe400078e18ff */
[----:B------:R-:W-:Y:S02]  /*06a0*/  LEA R30, P2, R10, R50, 0x1 ;  /* 0x000000320a1e7211 */ /* 0x000fe400078408ff */
[----:B------:R-:W-:-:S02]  /*06b0*/  LEA.HI.X.SX32 R167, R15, R22, 0x1, P0 ;  /* 0x000000160fa77211 */ /* 0x000fc400000f0eff */
[----:B------:R-:W-:Y:S02]  /*06c0*/  LEA R15, R24, R9, 0x4 ;  /* 0x00000009180f7211 */ /* 0x000fe400078e20ff */
[C---:B------:R-:W-:Y:S02]  /*06d0*/  LEA R164, P1, R17.reuse, R50, 0x1 ;  /* 0x0000003211a47211 */ /* 0x040fe400078208ff */
[----:B------:R-:W-:Y:S02]  /*06e0*/  LEA.HI.X.SX32 R31, R10, R22, 0x1, P2 ;  /* 0x000000160a1f7211 */ /* 0x000fe400010f0eff */
[----:B------:R-:W-:Y:S02]  /*06f0*/  LEA R10, R24, R15, 0x3 ;  /* 0x0000000f180a7211 */ /* 0x000fe400078e18ff */
[----:B------:R-:W-:Y:S02]  /*0700*/  LEA R162, P0, R18, R50, 0x1 ;  /* 0x0000003212a27211 */ /* 0x000fe400078008ff */
[----:B------:R-:W-:-:S02]  /*0710*/  LEA.HI.X.SX32 R165, R17, R22, 0x1, P1 ;  /* 0x0000001611a57211 */ /* 0x000fc400008f0eff */
[----:B------:R-:W-:Y:S02]  /*0720*/  LEA R17, R24, R10, 0x3 ;  /* 0x0000000a18117211 */ /* 0x000fe400078e18ff */
[----:B------:R-:W-:Y:S02]  /*0730*/  LEA R160, P1, R19, R50, 0x1 ;  /* 0x0000003213a07211 */ /* 0x000fe400078208ff */
[----:B------:R-:W-:Y:S02]  /*0740*/  LEA.HI.X.SX32 R163, R18, R22, 0x1, P0 ;  /* 0x0000001612a37211 */ /* 0x000fe400000f0eff */
[----:B------:R-:W-:Y:S02]  /*0750*/  LEA R158, P0, R7, R50, 0x1 ;  /* 0x00000032079e7211 */ /* 0x000fe400078008ff */
[----:B------:R-:W-:Y:S02]  /*0760*/  LEA R18, R24, R17, 0x3 ;  /* 0x0000001118127211 */ /* 0x000fe400078e18ff */
[----:B------:R-:W-:-:S02]  /*0770*/  LEA.HI.X.SX32 R161, R19, R22, 0x1, P1 ;  /* 0x0000001613a17211 */ /* 0x000fc400008f0eff */
[----:B------:R-:W-:Y:S02]  /*0780*/  LEA R34, P1, R8, R50, 0x1 ;  /* 0x0000003208227211 */ /* 0x000fe400078208ff */
[----:B------:R-:W-:Y:S02]  /*0790*/  LEA.HI.X.SX32 R159, R7, R22, 0x1, P0 ;  /* 0x00000016079f7211 */ /* 0x000fe400000f0eff */
[----:B------:R-:W-:Y:S02]  /*07a0*/  LEA R7, R24, R18, 0x3 ;  /* 0x0000001218077211 */ /* 0x000fe400078e18ff */
[----:B------:R-:W-:Y:S02]  /*07b0*/  MOV R89, c[0x0][0x1b8] ;  /* 0x00006e0000597a02 */ /* 0x000fe40000000f00 */
[----:B------:R-:W-:Y:S02]  /*07c0*/  LEA R36, P2, R9, R50, 0x1 ;  /* 0x0000003209247211 */ /* 0x000fe400078408ff */
[-C--:B------:R-:W-:Y:S01]  /*07d0*/  LEA.HI.X.SX32 R35, R8, R22.reuse, 0x1, P1 ;  /* 0x0000001608237211 */ /* 0x080fe200008f0eff */
[C---:B------:R-:W-:Y:S01]  /*07e0*/  IMAD R57, R89.reuse, 0xa, RZ ;  /* 0x0000000a59397824 */ /* 0x040fe200078e02ff */
[----:B------:R-:W-:Y:S01]  /*07f0*/  LEA R8, R24, R7, 0x3 ;  /* 0x0000000718087211 */ /* 0x000fe200078e18ff */
[----:B------:R-:W-:Y:S01]  /*0800*/  IMAD R91, R89, 0x14, RZ ;  /* 0x00000014595b7824 */ /* 0x000fe200078e02ff */
[----:B------:R-:W-:Y:S01]  /*0810*/  LEA.HI.X.SX32 R37, R9, R22, 0x1, P2 ;  /* 0x0000001609257211 */ /* 0x000fe200010f0eff */
[----:B------:R-:W-:Y:S01]  /*0820*/  IMAD R93, R89, 0x16, RZ ;  /* 0x00000016595d7824 */ /* 0x000fe200078e02ff */
[-C--:B------:R-:W-:Y:S01]  /*0830*/  LEA R38, P0, R15, R50.reuse, 0x1 ;  /* 0x000000320f267211 */ /* 0x080fe200078008ff */
[C---:B------:R-:W-:Y:S01]  /*0840*/  IMAD R61, R89.reuse, 0x6, RZ ;  /* 0x00000006593d7824 */ /* 0x040fe200078e02ff */
[-C--:B------:R-:W-:Y:S01]  /*0850*/  LEA R40, P1, R10, R50.reuse, 0x1 ;  /* 0x000000320a287211 */ /* 0x080fe200078208ff */
[----:B------:R-:W-:Y:S01]  /*0860*/  IMAD R79, R89, 0xc, RZ ;  /* 0x0000000c594f7824 */ /* 0x000fe200078e02ff */
[-C--:B------:R-:W-:Y:S01]  /*0870*/  LEA R42, P2, R17, R50.reuse, 0x1 ;  /* 0x00000032112a7211 */ /* 0x080fe200078408ff */
[C---:B------:R-:W-:Y:S01]  /*0880*/  IMAD R87, R89.reuse, 0x12, RZ ;  /* 0x0000001259577824 */ /* 0x040fe200078e02ff */
[----:B------:R-:W-:Y:S01]  /*0890*/  LEA R32, P3, R20, R50, 0x1 ;  /* 0x0000003214207211 */ /* 0x000fe200078608ff */
[C---:B------:R-:W-:Y:S01]  /*08a0*/  IMAD R95, R89.reuse, 0x18, RZ ;  /* 0x00000018595f7824 */ /* 0x040fe200078e02ff */
[----:B------:R-:W-:Y:S01]  /*08b0*/  LEA R9, R24, R8, 0x3 ;  /* 0x0000000818097211 */ /* 0x000fe200078e18ff */
[----:B------:R-:W-:Y:S01]  /*08c0*/  IMAD R97, R89, 0x1a, RZ ;  /* 0x0000001a59617824 */ /* 0x000fe200078e02ff */
[-C--:B------:R-:W-:Y:S01]  /*08d0*/  LEA.HI.X.SX32 R39, R15, R22.reuse, 0x1, P0 ;  /* 0x000000160f277211 */ /* 0x080fe200000f0eff */
[C---:B------:R-:W-:Y:S01]  /*08e0*/  IMAD R77, R89.reuse, 0xb, RZ ;  /* 0x0000000b594d7824 */ /* 0x040fe200078e02ff */
[-C--:B------:R-:W-:Y:S01]  /*08f0*/  LEA.HI.X.SX32 R41, R10, R22.reuse, 0x1, P1 ;  /* 0x000000160a297211 */ /* 0x080fe200008f0eff */
[----:B------:R-:W-:Y:S01]  /*0900*/  IMAD R81, R89, 0xd, RZ ;  /* 0x0000000d59517824 */ /* 0x000fe200078e02ff */
[----:B------:R-:W-:Y:S01]  /*0910*/  LEA.HI.X.SX32 R43, R17, R22, 0x1, P2 ;  /* 0x00000016112b7211 */ /* 0x000fe200010f0eff */
[C---:B------:R-:W-:Y:S01]  /*0920*/  IMAD R83, R89.reuse, 0xe, RZ ;  /* 0x0000000e59537824 */ /* 0x040fe200078e02ff */
[C---:B------:R-:W-:Y:S01]  /*0930*/  LEA R55, R89.reuse, R89, 0x2 ;  /* 0x0000005959377211 */ /* 0x040fe200078e10ff */
[----:B------:R-:W-:Y:S01]  /*0940*/  IMAD R99, R89, 0x1c, RZ ;  /* 0x0000001c59637824 */ /* 0x000fe200078e02ff */
[----:B------:R-:W-:Y:S01]  /*0950*/  IADD3 R140, P6, R57, R28, RZ ;  /* 0x0000001c398c7210 */ /* 0x000fe20007fde0ff */
[----:B------:R-:W-:Y:S01]  /*0960*/  IMAD R143, R89, 0x1e, RZ ;  /* 0x0000001e598f7824 */ /* 0x000fe200078e02ff */
[----:B------:R-:W-:-:S02]  /*0970*/  LEA.HI.X.SX32 R33, R20, R22, 0x1, P3 ;  /* 0x0000001614217211 */ /* 0x000fc400018f0eff */
[-C--:B------:R-:W-:Y:S02]  /*0980*/  LEA R44, P0, R18, R50.reuse, 0x1 ;  /* 0x00000032122c7211 */ /* 0x080fe400078008ff */
[-C--:B------:R-:W-:Y:S02]  /*0990*/  LEA R46, P1, R7, R50.reuse, 0x1 ;  /* 0x00000032072e7211 */ /* 0x080fe400078208ff */
[----:B------:R-:W-:Y:S02]  /*09a0*/  LEA R48, P2, R8, R50, 0x1 ;  /* 0x0000003208307211 */ /* 0x000fe400078408ff */
[----:B------:R-:W-:Y:S02]  /*09b0*/  IADD3 R54, P5, R91, R28, RZ ;  /* 0x0000001c5b367210 */ /* 0x000fe40007fbe0ff */
[----:B------:R-:W-:Y:S02]  /*09c0*/  LEA R50, P3, R9, R50, 0x1 ;  /* 0x0000003209327211 */ /* 0x000fe400078608ff */
[----:B------:R-:W-:-:S02]  /*09d0*/  LEA.HI.X.SX32 R141, R55, R29, 0x1, P6 ;  /* 0x0000001d378d7211 */ /* 0x000fc400030f0eff */
[-C--:B------:R-:W-:Y:S02]  /*09e0*/  LEA.HI.X.SX32 R47, R7, R22.reuse, 0x1, P1 ;  /* 0x00000016072f7211 */ /* 0x080fe400008f0eff */
[----:B------:R-:W-:Y:S02]  /*09f0*/  LEA.HI.X.SX32 R55, R57, R29, 0x1, P5 ;  /* 0x0000001d39377211 */ /* 0x000fe400028f0eff */
[-C--:B------:R-:W-:Y:S02]  /*0a00*/  LEA.HI.X.SX32 R45, R18, R22.reuse, 0x1, P0 ;  /* 0x00000016122d7211 */ /* 0x080fe400000f0eff */
[-C--:B------:R-:W-:Y:S01]  /*0a10*/  LEA.HI.X.SX32 R49, R8, R22.reuse, 0x1, P2 ;  /* 0x0000001608317211 */ /* 0x080fe200010f0eff */
[----:B------:R-:W-:Y:S01]  /*0a20*/  IMAD R8, R23, 0x110, RZ ;  /* 0x0000011017087824 */ /* 0x000fe200078e02ff */
[----:B------:R-:W-:Y:S02]  /*0a30*/  LEA.HI.X.SX32 R51, R9, R22, 0x1, P3 ;  /* 0x0000001609337211 */ /* 0x000fe400018f0eff */
[----:B------:R-:W-:-:S02]  /*0a40*/  LEA R59, R89, R89, 0x1 ;  /* 0x00000059593b7211 */ /* 0x000fc400078e08ff */
[-C--:B------:R-:W-:Y:S02]  /*0a50*/  IADD3 R56, P1, R93, R28.reuse, RZ ;  /* 0x0000001c5d387210 */ /* 0x080fe40007f3e0ff */
[-C--:B------:R-:W-:Y:S02]  /*0a60*/  IADD3 R144, P6, R61, R28.reuse, RZ ;  /* 0x0000001c3d907210 */ /* 0x080fe40007fde0ff */
[-C--:B------:R-:W-:Y:S02]  /*0a70*/  IADD3 R146, P5, R79, R28.reuse, RZ ;  /* 0x0000001c4f927210 */ /* 0x080fe40007fbe0ff */
[----:B------:R-:W-:Y:S02]  /*0a80*/  LEA R53, R89, R89, 0x3 ;  /* 0x0000005959357211 */ /* 0x000fe400078e18ff */
[-C--:B------:R-:W-:Y:S02]  /*0a90*/  IADD3 R52, P0, R87, R28.reuse, RZ ;  /* 0x0000001c57347210 */ /* 0x080fe40007f1e0ff */
[----:B------:R-:W-:-:S02]  /*0aa0*/  IADD3 R58, P3, R95, R28, RZ ;  /* 0x0000001c5f3a7210 */ /* 0x000fc40007f7e0ff */
[----:B------:R-:W-:Y:S02]  /*0ab0*/  IADD3 R60, P2, R97, R28, RZ ;  /* 0x0000001c613c7210 */ /* 0x000fe40007f5e0ff */
[----:B------:R-:W-:Y:S02]  /*0ac0*/  SHF.L.U32 R27, R89, 0x1, RZ ;  /* 0x00000001591b7819 */ /* 0x000fe400000006ff */
[-C--:B------:R-:W-:Y:S02]  /*0ad0*/  LEA.HI.X.SX32 R57, R77, R29.reuse, 0x1, P1 ;  /* 0x0000001d4d397211 */ /* 0x080fe400008f0eff */
[-C--:B------:R-:W-:Y:S02]  /*0ae0*/  LEA.HI.X.SX32 R145, R59, R29.reuse, 0x1, P6 ;  /* 0x0000001d3b917211 */ /* 0x080fe400030f0eff */
[----:B------:R-:W-:Y:S02]  /*0af0*/  LEA.HI.X.SX32 R147, R61, R29, 0x1, P5 ;  /* 0x0000001d3d937211 */ /* 0x000fe400028f0eff */
[----:B------:R-:W-:-:S02]  /*0b00*/  LEA R63, R89, -R89, 0x3 ;  /* 0x80000059593f7211 */ /* 0x000fc400078e18ff */
[-C--:B------:R-:W-:Y:S02]  /*0b10*/  LEA.HI.X.SX32 R53, R53, R29.reuse, 0x1, P0 ;  /* 0x0000001d35357211 */ /* 0x080fe400000f0eff */
[----:B------:R-:W-:Y:S02]  /*0b20*/  IADD3 R148, P1, R83, R28, RZ ;  /* 0x0000001c53947210 */ /* 0x000fe40007f3e0ff */
[-C--:B------:R-:W-:Y:S02]  /*0b30*/  LEA.HI.X.SX32 R59, R79, R29.reuse, 0x1, P3 ;  /* 0x0000001d4f3b7211 */ /* 0x080fe400018f0eff */
[----:B------:R-:W-:Y:S02]  /*0b40*/  LEA.HI.X.SX32 R61, R81, R29, 0x1, P2 ;  /* 0x0000001d513d7211 */ /* 0x000fe400010f0eff */
[----:B------:R-:W-:Y:S02]  /*0b50*/  SHF.L.U32 R16, R16, 0x1, RZ ;  /* 0x0000000110107819 */ /* 0x000fe400000006ff */
[----:B------:R-:W-:-:S02]  /*0b60*/  SHF.L.U32 R73, R89, 0x2, RZ ;  /* 0x0000000259497819 */ /* 0x000fc400000006ff */
[C---:B------:R-:W-:Y:S02]  /*0b70*/  SHF.L.U32 R75, R89.reuse, 0x3, RZ ;  /* 0x00000003594b7819 */ /* 0x040fe400000006ff */
[----:B------:R-:W-:Y:S02]  /*0b80*/  LEA R85, R89, -R89, 0x4 ;  /* 0x8000005959557211 */ /* 0x000fe400078e20ff */
[--C-:B------:R-:W-:Y:S02]  /*0b90*/  LOP3.LUT R17, R8, 0x30, R5.reuse, 0x78, !PT ;  /* 0x0000003008117812 */ /* 0x100fe400078e7805 */
[-C--:B------:R-:W-:Y:S02]  /*0ba0*/  IADD3 R62, P4, R99, R28.reuse, RZ ;  /* 0x0000001c633e7210 */ /* 0x080fe40007f9e0ff */
[----:B------:R-:W-:Y:S02]  /*0bb0*/  IADD3 R142, P0, R143, R28, RZ ;  /* 0x0000001c8f8e7210 */ /* 0x000fe40007f1e0ff */
[----:B------:R-:W-:-:S02]  /*0bc0*/  LOP3.LUT R87, R72, 0x10, R5, 0x78, !PT ;  /* 0x0000001048577812 */ /* 0x000fc400078e7805 */
[-C--:B------:R-:W-:Y:S02]  /*0bd0*/  IADD3 R150, P6, R27, R28.reuse, RZ ;  /* 0x0000001c1b967210 */ /* 0x080fe40007fde0ff */
[CC--:B------:R-:W-:Y:S02]  /*0be0*/  LEA R152, P5, R89.reuse, R28.reuse, 0x2 ;  /* 0x0000001c59987211 */ /* 0x0c0fe400078a10ff */
[CC--:B------:R-:W-:Y:S02]  /*0bf0*/  LEA R154, P3, R89.reuse, R28.reuse, 0x3 ;  /* 0x0000001c599a7211 */ /* 0x0c0fe400078618ff */
[----:B------:R-:W-:Y:S02]  /*0c00*/  LEA R156, P2, R89, R28, 0x4 ;  /* 0x0000001c599c7211 */ /* 0x000fe400078420ff */
[----:B------:R-:W-:Y:S02]  /*0c10*/  LEA.HI.X.SX32 R149, R63, R29, 0x1, P1 ;  /* 0x0000001d3f957211 */ /* 0x000fe400008f0eff */
[----:B------:R-:W-:-:S02]  /*0c20*/  MOV R10, 0x3f800000 ;  /* 0x3f800000000a7802 */ /* 0x000fc40000000f00 */
[----:B------:R-:W-:Y:S02]  /*0c30*/  MOV R182, 0xff800000 ;  /* 0xff80000000b67802 */ /* 0x000fe40000000f00 */
[----:B------:R-:W-:Y:S02]  /*0c40*/  MOV R15, RZ ;  /* 0x000000ff000f7202 */ /* 0x000fe40000000f00 */
[----:B------:R-:W-:Y:S02]  /*0c50*/  MOV R7, RZ ;  /* 0x000000ff00077202 */ /* 0x000fe40000000f00 */
[----:B------:R-:W-:Y:S02]  /*0c60*/  MOV R174, 0xff800000 ;  /* 0xff80000000ae7802 */ /* 0x000fe40000000f00 */
[----:B------:R-:W-:Y:S02]  /*0c70*/  MOV R26, 0x3f800000 ;  /* 0x3f800000001a7802 */ /* 0x000fe40000000f00 */
[----:B------:R-:W-:-:S02]  /*0c80*/  MOV R9, RZ ;  /* 0x000000ff00097202 */ /* 0x000fc40000000f00 */
[C---:B------:R-:W-:Y:S02]  /*0c90*/  LOP3.LUT R18, R16.reuse, 0x10, RZ, 0x3c, !PT ;  /* 0x0000001010127812 */ /* 0x040fe400078e3cff */
[C---:B------:R-:W-:Y:S02]  /*0ca0*/  LOP3.LUT R19, R16.reuse, 0x20, RZ, 0x3c, !PT ;  /* 0x0000002010137812 */ /* 0x040fe400078e3cff */
[C---:B------:R-:W-:Y:S02]  /*0cb0*/  LOP3.LUT R20, R16.reuse, 0x30, RZ, 0x3c, !PT ;  /* 0x0000003010147812 */ /* 0x040fe400078e3cff */
[C---:B------:R-:W-:Y:S02]  /*0cc0*/  LOP3.LUT R21, R16.reuse, 0x40, RZ, 0x3c, !PT ;  /* 0x0000004010157812 */ /* 0x040fe400078e3cff */
[C---:B------:R-:W-:Y:S02]  /*0cd0*/  LOP3.LUT R22, R16.reuse, 0x50, RZ, 0x3c, !PT ;  /* 0x0000005010167812 */ /* 0x040fe400078e3cff */
[----:B------:R-:W-:-:S02]  /*0ce0*/  LOP3.LUT R23, R16, 0x60, RZ, 0x3c, !PT ;  /* 0x0000006010177812 */ /* 0x000fc400078e3cff */
[----:B------:R-:W-:Y:S02]  /*0cf0*/  LOP3.LUT R24, R16, 0x70, RZ, 0x3c, !PT ;  /* 0x0000007010187812 */ /* 0x000fe400078e3cff */
[----:B------:R-:W-:Y:S02]  /*0d00*/  LOP3.LUT R25, R17, 0x40, RZ, 0x3c, !PT ;  /* 0x0000004011197812 */ /* 0x000fe400078e3cff */
[-C--:B------:R-:W-:Y:S02]  /*0d10*/  LEA.HI.X.SX32 R63, R83, R29.reuse, 0x1, P4 ;  /* 0x0000001d533f7211 */ /* 0x080fe400020f0eff */
[-C--:B------:R-:W-:Y:S02]  /*0d20*/  LEA.HI.X.SX32 R151, R89, R29.reuse, 0x1, P6 ;  /* 0x0000001d59977211 */ /* 0x080fe400030f0eff */
[-C--:B------:R-:W-:Y:S02]  /*0d30*/  LEA.HI.X.SX32 R153, R27, R29.reuse, 0x1, P5 ;  /* 0x0000001d1b997211 */ /* 0x080fe400028f0eff */
[----:B------:R-:W-:-:S02]  /*0d40*/  LEA.HI.X.SX32 R155, R73, R29, 0x1, P3 ;  /* 0x0000001d499b7211 */ /* 0x000fc400018f0eff */
[-C--:B------:R-:W-:Y:S02]  /*0d50*/  LEA.HI.X.SX32 R157, R75, R29.reuse, 0x1, P2 ;  /* 0x0000001d4b9d7211 */ /* 0x080fe400010f0eff */
[----:B------:R-:W-:Y:S02]  /*0d60*/  LEA.HI.X.SX32 R143, R85, R29, 0x1, P0 ;  /* 0x0000001d558f7211 */ /* 0x000fe400000f0eff */
[----:B------:R-:W-:Y:S02]  /*0d70*/  LEA R8, R12, R87, 0x4 ;  /* 0x000000570c087211 */ /* 0x000fe400078e20ff */
.L_x_1:
[----:B------:R-:W-:-:S04]  /*0d80*/  IMAD.WIDE R72, R15, 0x2, R166 ;  /* 0x000000020f487825 */ /* 0x000fc800078e02a6 */
[C---:B------:R-:W-:Y:S01]  /*0d90*/  IMAD.WIDE R74, R15.reuse, 0x2, R164 ;  /* 0x000000020f4a7825 */ /* 0x040fe200078e02a4 */
[----:B------:R0:W2:Y:S03]  /*0da0*/  LDG.E.U16 R27, [R72.64] ;  /* 0x00000004481b7981 */ /* 0x0000a6000c1e1500 */
[C---:B------:R-:W-:Y:S01]  /*0db0*/  IMAD.WIDE R76, R15.reuse, 0x2, R162 ;  /* 0x000000020f4c7825 */ /* 0x040fe200078e02a2 */
[----:B------:R1:W3:Y:S03]  /*0dc0*/  LDG.E.U16 R93, [R74.64] ;  /* 0x000000044a5d7981 */ /* 0x0002e6000c1e1500 */
[C---:B------:R-:W-:Y:S01]  /*0dd0*/  IMAD.WIDE R78, R15.reuse, 0x2, R160 ;  /* 0x000000020f4e7825 */ /* 0x040fe200078e02a0 */
[----:B------:R4:W5:Y:S03]  /*0de0*/  LDG.E.U16 R95, [R76.64] ;  /* 0x000000044c5f7981 */ /* 0x000966000c1e1500 */
[C---:B------:R-:W-:Y:S01]  /*0df0*/  IMAD.WIDE R80, R15.reuse, 0x2, R158 ;  /* 0x000000020f507825 */ /* 0x040fe200078e029e */
[----:B------:R1:W5:Y:S03]  /*0e00*/  LDG.E.U16 R97, [R78.64] ;  /* 0x000000044e617981 */ /* 0x000366000c1e1500 */
[C---:B------:R-:W-:Y:S01]  /*0e10*/  IMAD.WIDE R82, R15.reuse, 0x2, R34 ;  /* 0x000000020f527825 */ /* 0x040fe200078e0222 */
[----:B------:R1:W5:Y:S03]  /*0e20*/  LDG.E.U16 R99, [R80.64] ;  /* 0x0000000450637981 */ /* 0x000366000c1e1500 */
[C---:B0-----:R-:W-:Y:S01]  /*0e30*/  IMAD.WIDE R72, R15.reuse, 0x2, R36 ;  /* 0x000000020f487825 */ /* 0x041fe200078e0224 */
[----:B------:R0:W5:Y:S03]  /*0e40*/  LDG.E.U16 R101, [R82.64] ;  /* 0x0000000452657981 */ /* 0x000166000c1e1500 */
[----:B------:R-:W-:-:S02]  /*0e50*/  IMAD.WIDE R84, R15, 0x2, R30 ;  /* 0x000000020f547825 */ /* 0x000fc400078e021e */
[----:B------:R-:W5:Y:S02]  /*0e60*/  LDG.E.U16 R73, [R72.64] ;  /* 0x0000000448497981 */ /* 0x000f64000c1e1500 */
[C---:B------:R-:W-:Y:S02]  /*0e70*/  IMAD.WIDE R86, R15.reuse, 0x2, R38 ;  /* 0x000000020f567825 */ /* 0x040fe400078e0226 */
[----:B------:R-:W5:Y:S02]  /*0e80*/  LDG.E.U16 R85, [R84.64] ;  /* 0x0000000454557981 */ /* 0x000f64000c1e1500 */
[C---:B------:R-:W-:Y:S02]  /*0e90*/  IMAD.WIDE R88, R15.reuse, 0x2, R40 ;  /* 0x000000020f587825 */ /* 0x040fe400078e0228 */
[----:B------:R-:W5:Y:S02]  /*0ea0*/  LDG.E.U16 R87, [R86.64] ;  /* 0x0000000456577981 */ /* 0x000f64000c1e1500 */
[----:B------:R-:W-:-:S02]  /*0eb0*/  IMAD.WIDE R90, R15, 0x2, R42 ;  /* 0x000000020f5a7825 */ /* 0x000fc400078e022a */
[----:B------:R-:W5:Y:S02]  /*0ec0*/  LDG.E.U16 R103, [R88.64] ;  /* 0x0000000458677981 */ /* 0x000f64000c1e1500 */
[C---:B-1----:R-:W-:Y:S02]  /*0ed0*/  IMAD.WIDE R74, R15.reuse, 0x2, R44 ;  /* 0x000000020f4a7825 */ /* 0x042fe400078e022c */
[----:B------:R-:W5:Y:S02]  /*0ee0*/  LDG.E.U16 R105, [R90.64] ;  /* 0x000000045a697981 */ /* 0x000f64000c1e1500 */
[C---:B----4-:R-:W-:Y:S02]  /*0ef0*/  IMAD.WIDE R76, R15.reuse, 0x2, R46 ;  /* 0x000000020f4c7825 */ /* 0x050fe400078e022e */
[----:B------:R-:W4:Y:S02]  /*0f00*/  LDG.E.U16 R107, [R74.64] ;  /* 0x000000044a6b7981 */ /* 0x000f24000c1e1500 */
[----:B------:R-:W-:-:S02]  /*0f10*/  IMAD.WIDE R78, R15, 0x2, R48 ;  /* 0x000000020f4e7825 */ /* 0x000fc400078e0230 */
[----:B------:R-:W4:Y:S02]  /*0f20*/  LDG.E.U16 R109, [R76.64] ;  /* 0x000000044c6d7981 */ /* 0x000f24000c1e1500 */
[C---:B------:R-:W-:Y:S02]  /*0f30*/  IMAD.WIDE R80, R15.reuse, 0x2, R50 ;  /* 0x000000020f507825 */ /* 0x040fe400078e0232 */
[----:B------:R-:W4:Y:S02]  /*0f40*/  LDG.E.U16 R111, [R78.64] ;  /* 0x000000044e6f7981 */ /* 0x000f24000c1e1500 */
[----:B0-----:R-:W-:Y:S02]  /*0f50*/  IMAD.WIDE R82, R15, 0x2, R32 ;  /* 0x000000020f527825 */ /* 0x001fe400078e0220 */
[----:B------:R-:W4:Y:S04]  /*0f60*/  LDG.E.U16 R113, [R80.64] ;  /* 0x0000000450717981 */ /* 0x000f28000c1e1500 */
[----:B------:R-:W4:Y:S04]  /*0f70*/  LDG.E.U16 R115, [R82.64] ;  /* 0x0000000452737981 */ /* 0x000f28000c1e1500 */
[----:B------:R-:W-:Y:S06]  /*0f80*/  BAR.SYNC.DEFER_BLOCKING 0x0 ;  /* 0x0000000000007b1d */ /* 0x000fec0000010000 */
[----:B--2---:R-:W-:Y:S04]  /*0f90*/  STS.U16 [R6], R27 ;  /* 0x0000001b06007388 */ /* 0x004fe80000000400 */
[----:B---3--:R-:W-:Y:S04]  /*0fa0*/  STS.U16 [R6+0x100], R93 ;  /* 0x0001005d06007388 */ /* 0x008fe80000000400 */
[----:B-----5:R-:W-:Y:S04]  /*0fb0*/  STS.U16 [R6+0x200], R95 ;  /* 0x0002005f06007388 */ /* 0x020fe80000000400 */
[----:B------:R-:W-:Y:S04]  /*0fc0*/  STS.U16 [R6+0x300], R97 ;  /* 0x0003006106007388 */ /* 0x000fe80000000400 */
[----:B------:R-:W-:Y:S04]  /*0fd0*/  STS.U16 [R6+0x400], R99 ;  /* 0x0004006306007388 */ /* 0x000fe80000000400 */
[----:B------:R-:W-:Y:S04]  /*0fe0*/  STS.U16 [R6+0x500], R101 ;  /* 0x0005006506007388 */ /* 0x000fe80000000400 */
[----:B------:R-:W-:Y:S04]  /*0ff0*/  STS.U16 [R6+0x600], R73 ;  /* 0x0006004906007388 */ /* 0x000fe80000000400 */
[----:B------:R-:W-:Y:S04]  /*1000*/  STS.U16 [R6+0x700], R85 ;  /* 0x0007005506007388 */ /* 0x000fe80000000400 */
[----:B------:R-:W-:Y:S04]  /*1010*/  STS.U16 [R6+0x800], R87 ;  /* 0x0008005706007388 */ /* 0x000fe80000000400 */
[----:B------:R-:W-:Y:S04]  /*1020*/  STS.U16 [R6+0x900], R103 ;  /* 0x0009006706007388 */ /* 0x000fe80000000400 */
[----:B------:R-:W-:Y:S04]  /*1030*/  STS.U16 [R6+0xa00], R105 ;  /* 0x000a006906007388 */ /* 0x000fe80000000400 */
[----:B----4-:R-:W-:Y:S04]  /*1040*/  STS.U16 [R6+0xb00], R107 ;  /* 0x000b006b06007388 */ /* 0x010fe80000000400 */
[----:B------:R-:W-:Y:S04]  /*1050*/  STS.U16 [R6+0xc00], R109 ;  /* 0x000c006d06007388 */ /* 0x000fe80000000400 */
[----:B------:R-:W-:Y:S04]  /*1060*/  STS.U16 [R6+0xd00], R111 ;  /* 0x000d006f06007388 */ /* 0x000fe80000000400 */
[----:B------:R-:W-:Y:S04]  /*1070*/  STS.U16 [R6+0xe00], R113 ;  /* 0x000e007106007388 */ /* 0x000fe80000000400 */
[----:B------:R-:W-:Y:S04]  /*1080*/  STS.U16 [R6+0xf00], R115 ;  /* 0x000f007306007388 */ /* 0x000fe80000000400 */
[----:B------:R-:W-:Y:S06]  /*1090*/  BAR.SYNC.DEFER_BLOCKING 0x0 ;  /* 0x0000000000007b1d */ /* 0x000fec0000010000 */
[----:B------:R-:W-:Y:S04]  /*10a0*/  LDSM.16.MT88.4 R72, [R14+0x1000] ;  /* 0x001000000e48783b */ /* 0x000fe80000004200 */
[----:B------:R-:W0:Y:S04]  /*10b0*/  LDSM.16.M88.4 R80, [R8] ;  /* 0x000000000850783b */ /* 0x000e280000000200 */
[----:B------:R-:W1:Y:S04]  /*10c0*/  LDSM.16.M88.4 R88, [R8+0x200] ;  /* 0x000200000858783b */ /* 0x000e680000000200 */
[----:B------:R-:W2:Y:S04]  /*10d0*/  LDSM.16.M88.4 R96, [R8+0x400] ;  /* 0x000400000860783b */ /* 0x000ea80000000200 */
[----:B------:R-:W3:Y:S04]  /*10e0*/  LDSM.16.M88.4 R104, [R8+0x600] ;  /* 0x000600000868783b */ /* 0x000ee80000000200 */
[----:B------:R-:W4:Y:S04]  /*10f0*/  LDSM.16.M88.4 R116, [R8+0x800] ;  /* 0x000800000874783b */ /* 0x000f280000000200 */
[----:B------:R-:W5:Y:S04]  /*1100*/  LDSM.16.M88.4 R124, [R8+0xa00] ;  /* 0x000a0000087c783b */ /* 0x000f680000000200 */
[----:B------:R-:W2:Y:S01]  /*1110*/  LDSM.16.M88.4 R132, [R8+0xc00] ;  /* 0x000c00000884783b */ /* 0x000ea20000000200 */
[C---:B0-----:R-:W-:Y:S08]  /*1120*/  HMMA.16816.F32 R76, R72.reuse, R80, RZ ;  /* 0x00000050484c723c */ /* 0x041ff000000018ff */
[C---:B------:R-:W-:Y:S08]  /*1130*/  HMMA.16816.F32 R80, R72.reuse, R82, RZ ;  /* 0x000000524850723c */ /* 0x040ff000000018ff */
[C---:B-1----:R-:W-:Y:S08]  /*1140*/  HMMA.16816.F32 R84, R72.reuse, R88, RZ ;  /* 0x000000584854723c */ /* 0x042ff000000018ff */
[----:B------:R-:W-:Y:S01]  /*1150*/  HMMA.16816.F32 R88, R72, R90, RZ ;  /* 0x0000005a4858723c */ /* 0x000fe200000018ff */
[----:B------:R-:W-:-:S02]  /*1160*/  FMUL R27, R76, c[0x0][0x188] ;  /* 0x000062004c1b7a20 */ /* 0x000fc40000400000 */
[----:B------:R-:W-:-:S05]  /*1170*/  FMUL R100, R77, c[0x0][0x188] ;  /* 0x000062004d647a20 */ /* 0x000fca0000400000 */
[----:B--2---:R-:W-:Y:S07]  /*1180*/  HMMA.16816.F32 R92, R72, R96, RZ ;  /* 0x00000060485c723c */ /* 0x004fee00000018ff */
[----:B------:R-:W-:Y:S01]  /*1190*/  FMUL R96, R80, c[0x0][0x188] ;  /* 0x0000620050607a20 */ /* 0x000fe20000400000 */
[----:B------:R-:W-:Y:S01]  /*11a0*/  FMNMX R97, R27, R100, !PT ;  /* 0x000000641b617209 */ /* 0x000fe20007800000 */
[----:B------:R-:W-:-:S03]  /*11b0*/  FMUL R27, R81, c[0x0][0x188] ;  /* 0x00006200511b7a20 */ /* 0x000fc60000400000 */
[----:B------:R-:W-:Y:S01]  /*11c0*/  FMNMX R102, R96, R97, !PT ;  /* 0x0000006160667209 */ /* 0x000fe20007800000 */
[----:B------:R-:W-:Y:S01]  /*11d0*/  FMUL R100, R84, c[0x0][0x188] ;  /* 0x0000620054647a20 */ /* 0x000fe20000400000 */
[----:B------:R-:W-:Y:S02]  /*11e0*/  HMMA.16816.F32 R96, R72, R98, RZ ;  /* 0x000000624860723c */ /* 0x000fe400000018ff */
[----:B------:R-:W-:Y:S01]  /*11f0*/  FMNMX R101, R27, R102, !PT ;  /* 0x000000661b657209 */ /* 0x000fe20007800000 */
[----:B------:R-:W-:-:S03]  /*1200*/  FMUL R27, R85, c[0x0][0x188] ;  /* 0x00006200551b7a20 */ /* 0x000fc60000400000 */
[----:B------:R-:W-:Y:S02]  /*1210*/  FMNMX R108, R100, R101, !PT ;  /* 0x00000065646c7209 */ /* 0x000fe40007800000 */
[----:B---3--:R-:W-:Y:S07]  /*1220*/  HMMA.16816.F32 R100, R72, R104, RZ ;  /* 0x000000684864723c */ /* 0x008fee00000018ff */
        /* <DEDUP_REMOVED lines=8> */
[----:B------:R-:W-:Y:S01]  /*12b0*/  FMNMX R114, R108, R109, !PT ;  /* 0x0000006d6c727209 */ /* 0x000fe20007800000 */
[----:B------:R-:W-:Y:S01]  /*12c0*/  FMUL R112, R96, c[0x0][0x188] ;  /* 0x0000620060707a20 */ /* 0x000fe20000400000 */
[----:B----4-:R-:W-:Y:S02]  /*12d0*/  HMMA.16816.F32 R108, R72, R116, RZ ;  /* 0x00000074486c723c */ /* 0x010fe400000018ff */
[----:B------:R-:W-:Y:S01]  /*12e0*/  FMNMX R113, R27, R114, !PT ;  /* 0x000000721b717209 */ /* 0x000fe20007800000 */
[----:B------:R-:W-:-:S03]  /*12f0*/  FMUL R27, R97, c[0x0][0x188] ;  /* 0x00006200611b7a20 */ /* 0x000fc60000400000 */
[----:B------:R-:W-:Y:S01]  /*1300*/  FMNMX R122, R112, R113, !PT ;  /* 0x00000071707a7209 */ /* 0x000fe20007800000 */
[----:B------:R-:W-:Y:S01]  /*1310*/  FMUL R120, R100, c[0x0][0x188] ;  /* 0x0000620064787a20 */ /* 0x000fe20000400000 */
[----:B------:R-:W0:Y:S01]  /*1320*/  LDSM.16.M88.4 R112, [R8+0xe00] ;  /* 0x000e00000870783b */ /* 0x000e220000000200 */
[----:B------:R-:W-:Y:S01]  /*1330*/  HMMA.16816.F32 R116, R72, R118, RZ ;  /* 0x000000764874723c */ /* 0x000fe200000018ff */
[----:B------:R-:W-:Y:S01]  /*1340*/  FMNMX R121, R27, R122, !PT ;  /* 0x0000007a1b797209 */ /* 0x000fe20007800000 */
[----:B------:R-:W-:-:S03]  /*1350*/  FMUL R27, R101, c[0x0][0x188] ;  /* 0x00006200651b7a20 */ /* 0x000fc60000400000 */
[----:B------:R-:W-:-:S03]  /*1360*/  FMNMX R128, R120, R121, !PT ;  /* 0x0000007978807209 */ /* 0x000fc60007800000 */
[----:B-----5:R-:W-:Y:S07]  /*1370*/  HMMA.16816.F32 R120, R72, R124, RZ ;  /* 0x0000007c4878723c */ /* 0x020fee00000018ff */
        /* <DEDUP_REMOVED lines=9> */
[----:B------:R-:W-:Y:S07]  /*1410*/  HMMA.16816.F32 R128, R72, R132, RZ ;  /* 0x000000844880723c */ /* 0x000fee00000018ff */
        /* <DEDUP_REMOVED lines=9> */
[----:B0-----:R-:W-:Y:S07]  /*14b0*/  HMMA.16816.F32 R136, R72, R112, RZ ;  /* 0x000000704888723c */ /* 0x001fee00000018ff */
[----:B------:R-:W-:Y:S01]  /*14c0*/  FMUL R112, R124, c[0x0][0x188] ;  /* 0x000062007c707a20 */ /* 0x000fe20000400000 */
[----:B------:R-:W-:Y:S01]  /*14d0*/  FMNMX R113, R27, R168, !PT ;  /* 0x000000a81b717209 */ /* 0x000fe20007800000 */
[----:B------:R-:W-:-:S03]  /*14e0*/  FMUL R27, R125, c[0x0][0x188] ;  /* 0x000062007d1b7a20 */ /* 0x000fc60000400000 */
[----:B------:R-:W-:Y:S01]  /*14f0*/  FMNMX R168, R112, R113, !PT ;  /* 0x0000007170a87209 */ /* 0x000fe20007800000 */
[----:B------:R-:W-:Y:S01]  /*1500*/  HMMA.16816.F32 R72, R72, R114, RZ ;  /* 0x000000724848723c */ /* 0x000fe200000018ff */
[----:B------:R-:W-:Y:S02]  /*1510*/  FMUL R112, R128, c[0x0][0x188] ;  /* 0x0000620080707a20 */ /* 0x000fe40000400000 */
[----:B------:R-:W-:Y:S01]  /*1520*/  FMNMX R113, R27, R168, !PT ;  /* 0x000000a81b717209 */ /* 0x000fe20007800000 */
[----:B------:R-:W-:-:S03]  /*1530*/  FMUL R27, R129, c[0x0][0x188] ;  /* 0x00006200811b7a20 */ /* 0x000fc60000400000 */
        /* <DEDUP_REMOVED lines=12> */
[----:B------:R-:W-:-:S04]  /*1600*/  FMNMX R112, R112, R113, !PT ;  /* 0x0000007170707209 */ /* 0x000fc80007800000 */
[----:B------:R-:W-:-:S05]  /*1610*/  FMNMX R27, R27, R112, !PT ;  /* 0x000000701b1b7209 */ /* 0x000fca0007800000 */
[----:B------:R-:W0:Y:S01]  /*1620*/  SHFL.BFLY PT, R178, R27, 0x2, 0x1f ;  /* 0x0c401f001bb27f89 */ /* 0x000e2200000e0000 */
[----:B------:R-:W-:-:S04]  /*1630*/  IMAD.WIDE R168, R7, 0x2, R152 ;  /* 0x0000000207a87825 */ /* 0x000fc800078e0298 */
[C---:B------:R-:W-:Y:S01]  /*1640*/  IMAD.WIDE R112, R7.reuse, 0x2, R28 ;  /* 0x0000000207707825 */ /* 0x040fe200078e021c */
[----:B------:R1:W2:Y:S03]  /*1650*/  LDG.E.U16 R184, [R168.64] ;  /* 0x00000004a8b87981 */ /* 0x0002a6000c1e1500 */
[C---:B------:R-:W-:Y:S01]  /*1660*/  IMAD.WIDE R170, R7.reuse, 0x2, R144 ;  /* 0x0000000207aa7825 */ /* 0x040fe200078e0290 */
[----:B------:R3:W4:Y:S03]  /*1670*/  LDG.E.U16 R183, [R112.64] ;  /* 0x0000000470b77981 */ /* 0x000726000c1e1500 */
[C---:B------:R-:W-:Y:S01]  /*1680*/  IMAD.WIDE R176, R7.reuse, 0x2, R156 ;  /* 0x0000000207b07825 */ /* 0x040fe200078e029c */
[----:B------:R5:W2:Y:S03]  /*1690*/  LDG.E.U16 R187, [R170.64] ;  /* 0x00000004aabb7981 */ /* 0x000aa6000c1e1500 */
[C---:B------:R-:W-:Y:S01]  /*16a0*/  IMAD.WIDE R114, R7.reuse, 0x2, R150 ;  /* 0x0000000207727825 */ /* 0x040fe200078e0296 */
[----:B------:R1:W2:Y:S03]  /*16b0*/  LDG.E.U16 R193, [R176.64] ;  /* 0x00000004b0c17981 */ /* 0x0002a6000c1e1500 */
[----:B------:R-:W-:Y:S01]  /*16c0*/  IMAD.WIDE R172, R7, 0x2, R140 ;  /* 0x0000000207ac7825 */ /* 0x000fe200078e028c */
[----:B------:R1:W2:Y:S01]  /*16d0*/  LDG.E.U16 R185, [R114.64] ;  /* 0x0000000472b97981 */ /* 0x0002a2000c1e1500 */
[----:B0-----:R-:W-:-:S02]  /*16e0*/  FMNMX R27, R27, R178, !PT ;  /* 0x000000b21b1b7209 */ /* 0x001fc40007800000 */
[C---:B------:R-:W-:Y:S01]  /*16f0*/  IMAD.WIDE R178, R7.reuse, 0x2, R52 ;  /* 0x0000000207b27825 */ /* 0x040fe200078e0234 */
[----:B------:R0:W2:Y:S03]  /*1700*/  LDG.E.U16 R191, [R172.64] ;  /* 0x00000004acbf7981 */ /* 0x0000a6000c1e1500 */
[C---:B------:R-:W-:Y:S01]  /*1710*/  IMAD.WIDE R194, R7.reuse, 0x2, R54 ;  /* 0x0000000207c27825 */ /* 0x040fe200078e0236 */
[----:B------:R-:W2:Y:S03]  /*1720*/  LDG.E.U16 R197, [R178.64] ;  /* 0x00000004b2c57981 */ /* 0x000ea6000c1e1500 */
[C---:B------:R-:W-:Y:S02]  /*1730*/  IMAD.WIDE R188, R7.reuse, 0x2, R154 ;  /* 0x0000000207bc7825 */ /* 0x040fe400078e029a */
[----:B------:R0:W2:Y:S02]  /*1740*/  LDG.E.U16 R194, [R194.64] ;  /* 0x00000004c2c27981 */ /* 0x0000a4000c1e1500 */
[----:B------:R-:W-:-:S02]  /*1750*/  IMAD.WIDE R180, R7, 0x2, R56 ;  /* 0x0000000207b47825 */ /* 0x000fc400078e0238 */
[----:B------:R-:W2:Y:S02]  /*1760*/  LDG.E.U16 R188, [R188.64] ;  /* 0x00000004bcbc7981 */ /* 0x000ea4000c1e1500 */
[C---:B------:R-:W-:Y:S02]  /*1770*/  IMAD.WIDE R198, R7.reuse, 0x2, R58 ;  /* 0x0000000207c67825 */ /* 0x040fe400078e023a */
[----:B------:R-:W2:Y:S02]  /*1780*/  LDG.E.U16 R201, [R180.64] ;  /* 0x00000004b4c97981 */ /* 0x000ea4000c1e1500 */
[C---:B-1----:R-:W-:Y:S02]  /*1790*/  IMAD.WIDE R168, R7.reuse, 0x2, R60 ;  /* 0x0000000207a87825 */ /* 0x042fe400078e023c */
[----:B------:R1:W2:Y:S02]  /*17a0*/  LDG.E.U16 R198, [R198.64] ;  /* 0x00000004c6c67981 */ /* 0x0002a4000c1e1500 */
[----:B---3--:R-:W-:-:S02]  /*17b0*/  IMAD.WIDE R112, R7, 0x2, R146 ;  /* 0x0000000207707825 */ /* 0x008fc400078e0292 */
[----:B------:R-:W3:Y:S02]  /*17c0*/  LDG.E.U16 R203, [R168.64] ;  /* 0x00000004a8cb7981 */ /* 0x000ee4000c1e1500 */
[C---:B-----5:R-:W-:Y:S02]  /*17d0*/  IMAD.WIDE R170, R7.reuse, 0x2, R62 ;  /* 0x0000000207aa7825 */ /* 0x060fe400078e023e */
[----:B------:R-:W5:Y:S02]  /*17e0*/  LDG.E.U16 R192, [R112.64] ;  /* 0x0000000470c07981 */ /* 0x000f64000c1e1500 */
[C---:B------:R-:W-:Y:S02]  /*17f0*/  IMAD.WIDE R114, R7.reuse, 0x2, R148 ;  /* 0x0000000207727825 */ /* 0x040fe400078e0294 */
[----:B------:R-:W3:Y:S02]  /*1800*/  LDG.E.U16 R200, [R170.64] ;  /* 0x00000004aac87981 */ /* 0x000ee4000c1e1500 */
[----:B0-----:R-:W-:-:S02]  /*1810*/  IMAD.WIDE R172, R7, 0x2, R142 ;  /* 0x0000000207ac7825 */ /* 0x001fc400078e028e */
[----:B------:R-:W5:Y:S04]  /*1820*/  LDG.E.U16 R205, [R114.64] ;  /* 0x0000000472cd7981 */ /* 0x000f68000c1e1500 */
[----:B------:R-:W5:Y:S04]  /*1830*/  LDG.E.U16 R207, [R172.64] ;  /* 0x00000004accf7981 */ /* 0x000f68000c1e1500 */
[----:B------:R-:W0:Y:S04]  /*1840*/  SHFL.BFLY PT, R186, R27, 0x1, 0x1f ;  /* 0x0c201f001bba7f89 */ /* 0x000e2800000e0000 */
[----:B------:R-:W-:Y:S01]  /*1850*/  BAR.SYNC.DEFER_BLOCKING 0x0 ;  /* 0x0000000000007b1d */ /* 0x000fe20000010000 */
[----:B0-----:R-:W-:-:S04]  /*1860*/  FMNMX R27, R27, R186, !PT ;  /* 0x000000ba1b1b7209 */ /* 0x001fc80007800000 */
[----:B------:R-:W-:-:S05]  /*1870*/  FMNMX R27, R27, R182, !PT ;  /* 0x000000b61b1b7209 */ /* 0x000fca0007800000 */
[--C-:B------:R-:W-:Y:S02]  /*1880*/  FFMA R76, R76, c[0x0][0x188], -R27.reuse ;  /* 0x000062004c4c7a23 */ /* 0x100fe4000000081b */
[--C-:B------:R-:W-:Y:S02]  /*1890*/  FFMA R77, R77, c[0x0][0x188], -R27.reuse ;  /* 0x000062004d4d7a23 */ /* 0x100fe4000000081b */
[----:B------:R-:W-:Y:S02]  /*18a0*/  FMUL R196, R76, 1.4426950216293334961 ;  /* 0x3fb8aa3b4cc47820 */ /* 0x000fe40000400000 */
[----:B-1----:R-:W-:Y:S02]  /*18b0*/  FMUL R199, R77, 1.4426950216293334961 ;  /* 0x3fb8aa3b4dc77820 */ /* 0x002fe40000400000 */
[----:B------:R-:W-:Y:S02]  /*18c0*/  FFMA R80, R80, c[0x0][0x188], -R27 ;  /* 0x0000620050507a23 */ /* 0x000fe4000000081b */
[----:B------:R-:W-:-:S02]  /*18d0*/  FMUL R76, R78, c[0x0][0x188] ;  /* 0x000062004e4c7a20 */ /* 0x000fc40000400000 */
[----:B------:R-:W-:Y:S02]  /*18e0*/  FMUL R77, R79, c[0x0][0x188] ;  /* 0x000062004f4d7a20 */ /* 0x000fe40000400000 */
[----:B------:R-:W-:Y:S02]  /*18f0*/  FMUL R195, R80, 1.4426950216293334961 ;  /* 0x3fb8aa3b50c37820 */ /* 0x000fe40000400000 */
[----:B------:R-:W-:Y:S01]  /*1900*/  FFMA R81, R81, c[0x0][0x188], -R27 ;  /* 0x0000620051517a23 */ /* 0x000fe2000000081b */
[----:B------:R-:W-:Y:S01]  /*1910*/  FMNMX R77, R76, R77, !PT ;  /* 0x0000004d4c4d7209 */ /* 0x000fe20007800000 */
[----:B------:R-:W-:Y:S02]  /*1920*/  FMUL R80, R82, c[0x0][0x188] ;  /* 0x0000620052507a20 */ /* 0x000fe40000400000 */
[----:B------:R-:W-:Y:S02]  /*1930*/  FMUL R190, R81, 1.4426950216293334961 ;  /* 0x3fb8aa3b51be7820 */ /* 0x000fe40000400000 */
[----:B------:R-:W-:Y:S01]  /*1940*/  FMUL R76, R83, c[0x0][0x188] ;  /* 0x00006200534c7a20 */ /* 0x000fe20000400000 */
        /* <DEDUP_REMOVED lines=59> */
[----:B------:R-:W-:Y:S01]  /*1d00*/  FFMA R97, R97, c[0x0][0x188], -R27 ;  /* 0x0000620061617a23 */ /* 0x000fe2000000081b */
[----:B0-----:R-:W-:-:S05]  /*1d10*/  FMNMX R77, R76, R77, !PT ;  /* 0x0000004d4c4d7209 */ /* 0x001fca0007800000 */
[----:B------:R-:W0:Y:S01]  /*1d20*/  SHFL.BFLY PT, R76, R77, 0x1, 0x1f ;  /* 0x0c201f004d4c7f89 */ /* 0x000e2200000e0000 */
[----:B------:R-:W-:-:S04]  /*1d30*/  FMUL R97, R97, 1.4426950216293334961 ;  /* 0x3fb8aa3b61617820 */ /* 0x000fc80000400000 */
[----:B------:R0:W-:Y:S01]  /*1d40*/  MUFU.EX2 R177, R97 ;  /* 0x0000006100b17308 */ /* 0x0001e20000000800 */
[--C-:B------:R-:W-:Y:S02]  /*1d50*/  FFMA R85, R85, c[0x0][0x188], -R27.reuse ;  /* 0x0000620055557a23 */ /* 0x100fe4000000081b */
[--C-:B------:R-:W-:Y:S02]  /*1d60*/  FFMA R101, R101, c[0x0][0x188], -R27.reuse ;  /* 0x0000620065657a23 */ /* 0x100fe4000000081b */
[----:B------:R-:W-:Y:S01]  /*1d70*/  FFMA R104, R104, c[0x0][0x188], -R27 ;  /* 0x0000620068687a23 */ /* 0x000fe2000000081b */
[----:B----4-:R-:W-:Y:S04]  /*1d80*/  STS.U16 [R16], R183 ;  /* 0x000000b710007388 */ /* 0x010fe80000000400 */
[----:B--2---:R-:W-:Y:S04]  /*1d90*/  STS.U16 [R16+0x800], R193 ;  /* 0x000800c110007388 */ /* 0x004fe80000000400 */
        /* <DEDUP_REMOVED lines=9> */
[----:B---3--:R-:W-:Y:S04]  /*1e30*/  STS.U16 [R22+0xd00], R203 ;  /* 0x000d00cb16007388 */ /* 0x008fe80000000400 */
[----:B-----5:R-:W-:Y:S04]  /*1e40*/  STS.U16 [R23+0x600], R192 ;  /* 0x000600c017007388 */ /* 0x020fe80000000400 */
[----:B------:R-:W-:Y:S04]  /*1e50*/  STS.U16 [R23+0xe00], R200 ;  /* 0x000e00c817007388 */ /* 0x000fe80000000400 */
[----:B------:R-:W-:Y:S04]  /*1e60*/  STS.U16 [R24+0x700], R205 ;  /* 0x000700cd18007388 */ /* 0x000fe80000000400 */
[----:B------:R-:W-:Y:S01]  /*1e70*/  STS.U16 [R24+0xf00], R207 ;  /* 0x000f00cf18007388 */ /* 0x000fe20000000400 */
[----:B0-----:R-:W-:-:S04]  /*1e80*/  FMNMX R97, R77, R76, !PT ;  /* 0x0000004c4d617209 */ /* 0x001fc80007800000 */
[----:B------:R-:W-:Y:S01]  /*1e90*/  FMNMX R97, R97, R174, !PT ;  /* 0x000000ae61617209 */ /* 0x000fe20007800000 */
[----:B------:R-:W-:-:S04]  /*1ea0*/  FADD R76, -R27, R182 ;  /* 0x000000b61b4c7221 */ /* 0x000fc80000000100 */
[--C-:B------:R-:W-:Y:S02]  /*1eb0*/  FFMA R78, R78, c[0x0][0x188], -R97.reuse ;  /* 0x000062004e4e7a23 */ /* 0x100fe40000000861 */
[----:B------:R-:W-:Y:S02]  /*1ec0*/  FFMA R79, R79, c[0x0][0x188], -R97 ;  /* 0x000062004f4f7a23 */ /* 0x000fe40000000861 */
[----:B------:R-:W-:Y:S02]  /*1ed0*/  FMUL R85, R85, 1.4426950216293334961 ;  /* 0x3fb8aa3b55557820 */ /* 0x000fe40000400000 */
[----:B------:R-:W-:Y:S02]  /*1ee0*/  FMUL R101, R101, 1.4426950216293334961 ;  /* 0x3fb8aa3b65657820 */ /* 0x000fe40000400000 */
[----:B------:R-:W-:Y:S02]  /*1ef0*/  FMUL R104, R104, 1.4426950216293334961 ;  /* 0x3fb8aa3b68687820 */ /* 0x000fe40000400000 */
[----:B------:R-:W-:-:S02]  /*1f00*/  FFMA R128, R128, c[0x0][0x188], -R27 ;  /* 0x0000620080807a23 */ /* 0x000fc4000000081b */
[----:B------:R-:W-:Y:S02]  /*1f10*/  FMUL R76, R76, 1.4426950216293334961 ;  /* 0x3fb8aa3b4c4c7820 */ /* 0x000fe40000400000 */
[----:B------:R-:W-:Y:S02]  /*1f20*/  FMUL R78, R78, 1.4426950216293334961 ;  /* 0x3fb8aa3b4e4e7820 */ /* 0x000fe40000400000 */
[----:B------:R-:W-:Y:S01]  /*1f30*/  FMUL R79, R79, 1.4426950216293334961 ;  /* 0x3fb8aa3b4f4f7820 */ /* 0x000fe20000400000 */
[----:B------:R0:W-:Y:S01]  /*1f40*/  MUFU.EX2 R172, R104 ;  /* 0x0000006800ac7308 */ /* 0x0001e20000000800 */
[--C-:B------:R-:W-:Y:S02]  /*1f50*/  FFMA R88, R88, c[0x0][0x188], -R27.reuse ;  /* 0x0000620058587a23 */ /* 0x100fe4000000081b */
[--C-:B------:R-:W-:Y:S02]  /*1f60*/  FFMA R93, R93, c[0x0][0x188], -R27.reuse ;  /* 0x000062005d5d7a23 */ /* 0x100fe4000000081b */
[----:B------:R-:W-:-:S02]  /*1f70*/  FFMA R84, R84, c[0x0][0x188], -R27 ;  /* 0x0000620054547a23 */ /* 0x000fc4000000081b */
[--C-:B------:R-:W-:Y:S01]  /*1f80*/  FFMA R82, R82, c[0x0][0x188], -R97.reuse ;  /* 0x0000620052527a23 */ /* 0x100fe20000000861 */
[----:B------:R-:W-:Y:S01]  /*1f90*/  MUFU.EX2 R189, R85 ;  /* 0x0000005500bd7308 */ /* 0x000fe20000000800 */
[----:B------:R-:W-:Y:S02]  /*1fa0*/  FFMA R83, R83, c[0x0][0x188], -R97 ;  /* 0x0000620053537a23 */ /* 0x000fe40000000861 */
[----:B0-----:R-:W-:Y:S02]  /*1fb0*/  FMUL R104, R128, 1.4426950216293334961 ;  /* 0x3fb8aa3b80687820 */ /* 0x001fe40000400000 */
[----:B------:R-:W-:-:S03]  /*1fc0*/  FMUL R88, R88, 1.4426950216293334961 ;  /* 0x3fb8aa3b58587820 */ /* 0x000fc60000400000 */
[----:B------:R-:W-:Y:S01]  /*1fd0*/  MUFU.EX2 R173, R101 ;  /* 0x0000006500ad7308 */ /* 0x000fe20000000800 */
[----:B------:R-:W-:Y:S02]  /*1fe0*/  FMUL R93, R93, 1.4426950216293334961 ;  /* 0x3fb8aa3b5d5d7820 */ /* 0x000fe40000400000 */
[----:B------:R-:W-:Y:S02]  /*1ff0*/  FMUL R84, R84, 1.4426950216293334961 ;  /* 0x3fb8aa3b54547820 */ /* 0x000fe40000400000 */
[----:B------:R-:W-:-:S03]  /*2000*/  FMUL R82, R82, 1.4426950216293334961 ;  /* 0x3fb8aa3b52527820 */ /* 0x000fc60000400000 */
[----:B------:R-:W-:Y:S01]  /*2010*/  MUFU.EX2 R101, R76 ;  /* 0x0000004c00657308 */ /* 0x000fe20000000800 */
[----:B------:R-:W-:Y:S02]  /*2020*/  FMUL R83, R83, 1.4426950216293334961 ;  /* 0x3fb8aa3b53537820 */ /* 0x000fe40000400000 */
[----:B------:R-:W-:-:S05]  /*2030*/  FADD R80, -R97, R174 ;  /* 0x000000ae61507221 */ /* 0x000fca0000000100 */
[----:B------:R-:W-:Y:S08]  /*2040*/  MUFU.EX2 R85, R78 ;  /* 0x0000004e00557308 */ /* 0x000ff00000000800 */
[----:B------:R-:W-:Y:S01]  /*2050*/  MUFU.EX2 R128, R79 ;  /* 0x0000004f00807308 */ /* 0x000fe20000000800 */
[----:B------:R-:W-:Y:S01]  /*2060*/  BAR.SYNC.DEFER_BLOCKING 0x0 ;  /* 0x0000000000007b1d */ /* 0x000fe20000010000 */
[----:B------:R-:W-:-:S06]  /*2070*/  FFMA R99, R99, c[0x0][0x188], -R97 ;  /* 0x0000620063637a23 */ /* 0x000fcc0000000861 */
[----:B------:R0:W-:Y:S01]  /*2080*/  MUFU.EX2 R186, R84 ;  /* 0x0000005400ba7308 */ /* 0x0001e20000000800 */
[----:B------:R-:W-:-:S07]  /*2090*/  FFMA R129, R129, c[0x0][0x188], -R27 ;  /* 0x0000620081817a23 */ /* 0x000fce000000081b */
[----:B------:R-:W-:Y:S01]  /*20a0*/  MUFU.EX2 R181, R88 ;  /* 0x0000005800b57308 */ /* 0x000fe20000000800 */
[----:B0-----:R-:W-:Y:S01]  /*20b0*/  FMUL R84, R80, 1.4426950216293334961 ;  /* 0x3fb8aa3b50547820 */ /* 0x001fe20000400000 */
[----:B------:R-:W0:Y:S06]  /*20c0*/  LDSM.16.M88.4 R76, [R17] ;  /* 0x00000000114c783b */ /* 0x000e2c0000000200 */
[----:B------:R-:W-:Y:S01]  /*20d0*/  MUFU.EX2 R179, R93 ;  /* 0x0000005d00b37308 */ /* 0x000fe20000000800 */
[----:B------:R-:W-:-:S07]  /*20e0*/  FMUL R99, R99, 1.4426950216293334961 ;  /* 0x3fb8aa3b63637820 */ /* 0x000fce0000400000 */
[----:B------:R-:W-:Y:S08]  /*20f0*/  MUFU.EX2 R93, R82 ;  /* 0x00000052005d7308 */ /* 0x000ff00000000800 */
[----:B------:R1:W-:Y:S01]  /*2100*/  MUFU.EX2 R88, R83 ;  /* 0x0000005300587308 */ /* 0x0003e20000000800 */
[----:B------:R-:W-:Y:S01]  /*2110*/  FMUL R113, R129, 1.4426950216293334961 ;  /* 0x3fb8aa3b81717820 */ /* 0x000fe20000400000 */
[----:B-1----:R-:W1:Y:S06]  /*2120*/  LDSM.16.M88.4 R80, [R17+0x800] ;  /* 0x000800001150783b */ /* 0x002e6c0000000200 */
[----:B------:R-:W-:Y:S01]  /*2130*/  MUFU.EX2 R196, R196 ;  /* 0x000000c400c47308 */ /* 0x000fe20000000800 */
[----:B------:R-:W-:-:S07]  /*2140*/  FFMA R89, R89, c[0x0][0x188], -R27 ;  /* 0x0000620059597a23 */ /* 0x000fce000000081b */
[----:B------:R-:W2:Y:S01]  /*2150*/  MUFU.EX2 R199, R199 ;  /* 0x000000c700c77308 */ /* 0x000ea20000000800 */
[----:B------:R-:W-:Y:S02]  /*2160*/  FFMA R86, R86, c[0x0][0x188], -R97 ;  /* 0x0000620056567a23 */ /* 0x000fe40000000861 */
[----:B------:R-:W-:-:S05]  /*2170*/  FFMA R105, R105, c[0x0][0x188], -R27 ;  /* 0x0000620069697a23 */ /* 0x000fca000000081b */
[----:B------:R-:W-:Y:S01]  /*2180*/  MUFU.EX2 R195, R195 ;  /* 0x000000c300c37308 */ /* 0x000fe20000000800 */
[----:B------:R-:W-:-:S07]  /*2190*/  FMUL R89, R89, 1.4426950216293334961 ;  /* 0x3fb8aa3b59597820 */ /* 0x000fce0000400000 */
[----:B------:R-:W-:Y:S01]  /*21a0*/  MUFU.EX2 R129, R99 ;  /* 0x0000006300817308 */ /* 0x000fe20000000800 */
[--C-:B------:R-:W-:Y:S02]  /*21b0*/  FFMA R92, R92, c[0x0][0x188], -R27.reuse ;  /* 0x000062005c5c7a23 */ /* 0x100fe4000000081b */
[----:B------:R-:W-:-:S05]  /*21c0*/  FFMA R73, R73, c[0x0][0x188], -R27 ;  /* 0x0000620049497a23 */ /* 0x000fca000000081b */
[----:B------:R-:W-:Y:S01]  /*21d0*/  MUFU.EX2 R190, R190 ;  /* 0x000000be00be7308 */ /* 0x000fe20000000800 */
[----:B------:R-:W-:-:S07]  /*21e0*/  FMUL R86, R86, 1.4426950216293334961 ;  /* 0x3fb8aa3b56567820 */ /* 0x000fce0000400000 */
[----:B------:R2:W3:Y:S01]  /*21f0*/  MUFU.EX2 R99, R84 ;  /* 0x0000005400637308 */ /* 0x0004e20000000800 */
[--C-:B------:R-:W-:Y:S02]  /*2200*/  FFMA R90, R90, c[0x0][0x188], -R97.reuse ;  /* 0x000062005a5a7a23 */ /* 0x100fe40000000861 */
[----:B------:R-:W-:Y:S02]  /*2210*/  FMUL R105, R105, 1.4426950216293334961 ;  /* 0x3fb8aa3b69697820 */ /* 0x000fe40000400000 */
[----:B------:R-:W-:Y:S02]  /*2220*/  FFMA R87, R87, c[0x0][0x188], -R97 ;  /* 0x0000620057577a23 */ /* 0x000fe40000000861 */
[----:B------:R-:W-:Y:S01]  /*2230*/  FFMA R120, R120, c[0x0][0x188], -R27 ;  /* 0x0000620078787a23 */ /* 0x000fe2000000081b */
[----:B------:R-:W-:Y:S01]  /*2240*/  MUFU.EX2 R180, R89 ;  /* 0x0000005900b47308 */ /* 0x000fe20000000800 */
[----:B------:R-:W-:Y:S02]  /*2250*/  FMUL R92, R92, 1.4426950216293334961 ;  /* 0x3fb8aa3b5c5c7820 */ /* 0x000fe40000400000 */
[----:B------:R-:W-:-:S02]  /*2260*/  FMUL R73, R73, 1.4426950216293334961 ;  /* 0x3fb8aa3b49497820 */ /* 0x000fc40000400000 */
[----:B------:R-:W-:Y:S02]  /*2270*/  FMUL R90, R90, 1.4426950216293334961 ;  /* 0x3fb8aa3b5a5a7820 */ /* 0x000fe40000400000 */
[----:B------:R-:W-:Y:S01]  /*2280*/  FFMA R91, R91, c[0x0][0x188], -R97 ;  /* 0x000062005b5b7a23 */ /* 0x000fe20000000861 */
[----:B------:R4:W5:Y:S01]  /*2290*/  MUFU.EX2 R89, R86 ;  /* 0x0000005600597308 */ /* 0x0009620000000800 */
[----:B------:R-:W-:Y:S02]  /*22a0*/  FMUL R87, R87, 1.4426950216293334961 ;  /* 0x3fb8aa3b57577820 */ /* 0x000fe40000400000 */
[----:B------:R-:W-:Y:S01]  /*22b0*/  FMUL R114, R120, 1.4426950216293334961 ;  /* 0x3fb8aa3b78727820 */ /* 0x000fe20000400000 */
[----:B--2---:R-:W-:-:S04]  /*22c0*/  F2FP.PACK_AB R84, R199, R196 ;  /* 0x000000c4c754723e */ /* 0x004fc800000000ff */
[----:B------:R-:W-:Y:S01]  /*22d0*/  MUFU.EX2 R175, R105 ;  /* 0x0000006900af7308 */ /* 0x000fe20000000800 */
[----:B----4-:R-:W-:Y:S02]  /*22e0*/  FADD R86, R196, R199 ;  /* 0x000000c7c4567221 */ /* 0x010fe40000000000 */
[C---:B------:R-:W-:Y:S02]  /*22f0*/  FMUL R68, R101.reuse, R68 ;  /* 0x0000004465447220 */ /* 0x040fe40000400000 */
[----:B------:R-:W-:-:S03]  /*2300*/  FMUL R69, R101, R69 ;  /* 0x0000004565457220 */ /* 0x000fc60000400000 */
[----:B------:R2:W-:Y:S01]  /*2310*/  MUFU.EX2 R105, R73 ;  /* 0x0000004900697308 */ /* 0x0005e20000000800 */
[C---:B---3--:R-:W-:Y:S02]  /*2320*/  FMUL R70, R99.reuse, R70 ;  /* 0x0000004663467220 */ /* 0x048fe40000400000 */
[----:B------:R-:W-:-:S05]  /*2330*/  FMUL R71, R99, R71 ;  /* 0x0000004763477220 */ /* 0x000fca0000400000 */
[----:B------:R-:W-:Y:S01]  /*2340*/  MUFU.EX2 R178, R92 ;  /* 0x0000005c00b27308 */ /* 0x000fe20000000800 */
[----:B--2---:R-:W-:Y:S02]  /*2350*/  FMUL R73, R91, 1.4426950216293334961 ;  /* 0x3fb8aa3b5b497820 */ /* 0x004fe40000400000 */
[----:B------:R-:W-:Y:S01]  /*2360*/  FADD R91, R195, R86 ;  /* 0x00000056c35b7221 */ /* 0x000fe20000000000 */
[----:B------:R-:W-:-:S04]  /*2370*/  F2FP.PACK_AB R86, R190, R195 ;  /* 0x000000c3be56723e */ /* 0x000fc800000000ff */
[----:B------:R2:W-:Y:S01]  /*2380*/  MUFU.EX2 R120, R90 ;  /* 0x0000005a00787308 */ /* 0x0005e20000000800 */
[----:B------:R-:W-:-:S07]  /*2390*/  FFMA R100, R100, c[0x0][0x188], -R27 ;  /* 0x0000620064647a23 */ /* 0x000fce000000081b */
[----:B------:R3:W4:Y:S01]  /*23a0*/  MUFU.EX2 R92, R87 ;  /* 0x00000057005c7308 */ /* 0x0007220000000800 */
[----:B--2---:R-:W-:Y:S01]  /*23b0*/  FADD R90, R85, R128 ;  /* 0x00000080555a7221 */ /* 0x004fe20000000000 */
[----:B------:R-:W-:Y:S01]  /*23c0*/  F2FP.PACK_AB R85, R128, R85 ;  /* 0x000000558055723e */ /* 0x000fe200000000ff */
[----:B------:R-:W-:Y:S01]  /*23d0*/  FFMA R72, R72, c[0x0][0x188], -R27 ;  /* 0x0000620048487a23 */ /* 0x000fe2000000081b */
[----:B---3--:R-:W-:Y:S01]  /*23e0*/  F2FP.PACK_AB R87, R88, R93 ;  /* 0x0000005d5857723e */ /* 0x008fe200000000ff */
[----:B------:R-:W-:-:S03]  /*23f0*/  FMUL R64, R101, R64 ;  /* 0x0000004065407220 */ /* 0x000fc60000400000 */
[----:B------:R-:W2:Y:S01]  /*2400*/  MUFU.EX2 R73, R73 ;  /* 0x0000004900497308 */ /* 0x000ea20000000800 */
[----:B------:R-:W-:Y:S02]  /*2410*/  FMUL R66, R99, R66 ;  /* 0x0000004263427220 */ /* 0x000fe40000400000 */
[----:B------:R-:W-:Y:S01]  /*2420*/  FMUL R65, R101, R65 ;  /* 0x0000004165417220 */ /* 0x000fe20000400000 */
[----:B0-----:R-:W-:Y:S01]  /*2430*/  HMMA.16816.F32 R68, R84, R76, R68 ;  /* 0x0000004c5444723c */ /* 0x001fe20000001844 */
[----:B------:R-:W-:Y:S02]  /*2440*/  FMUL R67, R99, R67 ;  /* 0x0000004363437220 */ /* 0x000fe40000400000 */
[----:B------:R-:W-:Y:S02]  /*2450*/  FMUL R100, R100, 1.4426950216293334961 ;  /* 0x3fb8aa3b64647820 */ /* 0x000fe40000400000 */
[----:B------:R-:W-:Y:S02]  /*2460*/  FADD R91, R190, R91 ;  /* 0x0000005bbe5b7221 */ /* 0x000fe40000000000 */
[----:B------:R-:W-:-:S02]  /*2470*/  FADD R93, R93, R90 ;  /* 0x0000005a5d5d7221 */ /* 0x000fc40000000000 */
[----:B------:R-:W-:Y:S02]  /*2480*/  FMUL R72, R72, 1.4426950216293334961 ;  /* 0x3fb8aa3b48487820 */ /* 0x000fe40000400000 */
[----:B------:R-:W-:Y:S02]  /*2490*/  FFMA R117, R117, c[0x0][0x188], -R27 ;  /* 0x0000620075757a23 */ /* 0x000fe4000000081b */
[--C-:B------:R-:W-:Y:S01]  /*24a0*/  FFMA R94, R94, c[0x0][0x188], -R97.reuse ;  /* 0x000062005e5e7a23 */ /* 0x100fe20000000861 */
[----:B------:R-:W-:Y:S01]  /*24b0*/  MUFU.EX2 R170, R100 ;  /* 0x0000006400aa7308 */ /* 0x000fe20000000800 */
[----:B------:R-:W-:Y:S02]  /*24c0*/  FFMA R95, R95, c[0x0][0x188], -R97 ;  /* 0x000062005f5f7a23 */ /* 0x000fe40000000861 */
[----:B------:R-:W-:Y:S01]  /*24d0*/  FADD R90, R186, R91 ;  /* 0x0000005bba5a7221 */ /* 0x000fe20000000000 */
[----:B-1----:R-:W-:Y:S01]  /*24e0*/  HMMA.16816.F32 R64, R84, R80, R64 ;  /* 0x000000505440723c */ /* 0x002fe20000001840 */
[----:B------:R-:W-:Y:S01]  /*24f0*/  FADD R76, R88, R93 ;  /* 0x0000005d584c7221 */ /* 0x000fe20000000000 */
[----:B------:R-:W0:Y:S01]  /*2500*/  LDSM.16.M88.4 R84, [R25] ;  /* 0x000000001954783b */ /* 0x000e220000000200 */
[----:B------:R-:W-:Y:S01]  /*2510*/  FMUL R117, R117, 1.4426950216293334961 ;  /* 0x3fb8aa3b75757820 */ /* 0x000fe20000400000 */
[----:B------:R1:W-:Y:S01]  /*2520*/  MUFU.EX2 R100, R72 ;  /* 0x0000004800647308 */ /* 0x0003e20000000800 */
[----:B------:R-:W-:-:S02]  /*2530*/  FFMA R125, R125, c[0x0][0x188], -R27 ;  /* 0x000062007d7d7a23 */ /* 0x000fc4000000081b */
[----:B------:R-:W-:Y:S02]  /*2540*/  FMUL R95, R95, 1.4426950216293334961 ;  /* 0x3fb8aa3b5f5f7820 */ /* 0x000fe40000400000 */
[----:B-----5:R-:W-:Y:S02]  /*2550*/  FADD R77, R89, R76 ;  /* 0x0000004c594d7221 */ /* 0x020fe40000000000 */
[----:B-1----:R-:W-:Y:S02]  /*2560*/  FMUL R72, R94, 1.4426950216293334961 ;  /* 0x3fb8aa3b5e487820 */ /* 0x002fe40000400000 */
[----:B------:R-:W-:Y:S01]  /*2570*/  FADD R94, R189, R90 ;  /* 0x0000005abd5e7221 */ /* 0x000fe20000000000 */
[----:B------:R1:W-:Y:S01]  /*2580*/  MUFU.EX2 R171, R117 ;  /* 0x0000007500ab7308 */ /* 0x0003e20000000800 */
[----:B------:R-:W-:Y:S01]  /*2590*/  FFMA R96, R96, c[0x0][0x188], -R27 ;  /* 0x0000620060607a23 */ /* 0x000fe2000000081b */
[----:B------:R-:W-:Y:S01]  /*25a0*/  F2FP.PACK_AB R90, R180, R181 ;  /* 0x000000b5b45a723e */ /* 0x000fe200000000ff */
[----:B------:R-:W-:Y:S01]  /*25b0*/  FADD R181, R181, R94 ;  /* 0x0000005eb5b57221 */ /* 0x000fe20000000000 */
[C---:B----4-:R-:W-:Y:S01]  /*25c0*/  F2FP.PACK_AB R89, R92.reuse, R89 ;  /* 0x000000595c59723e */ /* 0x050fe200000000ff */
[----:B------:R-:W-:-:S02]  /*25d0*/  FADD R77, R92, R77 ;  /* 0x0000004d5c4d7221 */ /* 0x000fc40000000000 */
[----:B-1----:R-:W-:Y:S02]  /*25e0*/  FMUL R117, R125, 1.4426950216293334961 ;  /* 0x3fb8aa3b7d757820 */ /* 0x002fe40000400000 */
[----:B------:R1:W-:Y:S01]  /*25f0*/  MUFU.EX2 R125, R95 ;  /* 0x0000005f007d7308 */ /* 0x0003e20000000800 */
[----:B------:R-:W-:Y:S01]  /*2600*/  FMUL R96, R96, 1.4426950216293334961 ;  /* 0x3fb8aa3b60607820 */ /* 0x000fe20000400000 */
[----:B------:R-:W-:Y:S01]  /*2610*/  F2FP.PACK_AB R88, R189, R186 ;  /* 0x000000babd58723e */ /* 0x000fe200000000ff */
[----:B------:R-:W-:Y:S01]  /*2620*/  FFMA R98, R98, c[0x0][0x188], -R97 ;  /* 0x0000620062627a23 */ /* 0x000fe20000000861 */
[----:B--2---:R-:W-:Y:S01]  /*2630*/  F2FP.PACK_AB R91, R73, R120 ;  /* 0x00000078495b723e */ /* 0x004fe200000000ff */
[----:B------:R-:W-:Y:S01]  /*2640*/  FFMA R124, R124, c[0x0][0x188], -R27 ;  /* 0x000062007c7c7a23 */ /* 0x000fe2000000081b */
[----:B-1----:R-:W1:Y:S02]  /*2650*/  LDSM.16.M88.4 R92, [R25+0x800] ;  /* 0x00080000195c783b */ /* 0x002e640000000200 */
[----:B------:R-:W2:Y:S01]  /*2660*/  MUFU.EX2 R176, R96 ;  /* 0x0000006000b07308 */ /* 0x000ea20000000800 */
[----:B------:R-:W-:-:S02]  /*2670*/  FMUL R98, R98, 1.4426950216293334961 ;  /* 0x3fb8aa3b62627820 */ /* 0x000fc40000400000 */
[C---:B------:R-:W-:Y:S01]  /*2680*/  HMMA.16816.F32 R68, R88.reuse, R78, R68 ;  /* 0x0000004e5844723c */ /* 0x040fe20000001844 */
[----:B------:R-:W-:Y:S02]  /*2690*/  FMUL R112, R124, 1.4426950216293334961 ;  /* 0x3fb8aa3b7c707820 */ /* 0x000fe40000400000 */
[----:B------:R-:W-:Y:S02]  /*26a0*/  FADD R181, R180, R181 ;  /* 0x000000b5b4b57221 */ /* 0x000fe40000000000 */
[----:B------:R-:W3:Y:S02]  /*26b0*/  MUFU.EX2 R72, R72 ;  /* 0x0000004800487308 */ /* 0x000ee40000000800 */
[----:B------:R-:W-:Y:S01]  /*26c0*/  FADD R76, R178, R181 ;  /* 0x000000b5b24c7221 */ /* 0x000fe20000000000 */
[----:B------:R-:W-:Y:S01]  /*26d0*/  HMMA.16816.F32 R64, R88, R82, R64 ;  /* 0x000000525840723c */ /* 0x000fe20000001840 */
[----:B------:R-:W-:-:S04]  /*26e0*/  FFMA R102, R102, c[0x0][0x188], -R97 ;  /* 0x0000620066667a23 */ /* 0x000fc80000000861 */
[----:B------:R4:W5:Y:S01]  /*26f0*/  MUFU.EX2 R124, R98 ;  /* 0x00000062007c7308 */ /* 0x0009620000000800 */
[----:B------:R-:W-:Y:S02]  /*2700*/  FADD R120, R120, R77 ;  /* 0x0000004d78787221 */ /* 0x000fe40000000000 */
[----:B------:R-:W-:Y:S02]  /*2710*/  FADD R77, R179, R76 ;  /* 0x0000004cb34d7221 */ /* 0x000fe40000000000 */
[----:B------:R-:W-:Y:S02]  /*2720*/  FFMA R103, R103, c[0x0][0x188], -R97 ;  /* 0x0000620067677a23 */ /* 0x000fe40000000861 */
[----:B------:R-:W-:Y:S02]  /*2730*/  FADD R73, R73, R120 ;  /* 0x0000007849497221 */ /* 0x000fe40000000000 */
[----:B----4-:R-:W-:Y:S02]  /*2740*/  FMUL R98, R102, 1.4426950216293334961 ;  /* 0x3fb8aa3b66627820 */ /* 0x010fe40000400000 */
[----:B--2---:R-:W-:-:S02]  /*2750*/  FADD R78, R176, R77 ;  /* 0x0000004db04e7221 */ /* 0x004fc40000000000 */
[--C-:B------:R-:W-:Y:S02]  /*2760*/  FFMA R106, R106, c[0x0][0x188], -R97.reuse ;  /* 0x000062006a6a7a23 */ /* 0x100fe40000000861 */
[----:B------:R-:W-:Y:S01]  /*2770*/  FMUL R103, R103, 1.4426950216293334961 ;  /* 0x3fb8aa3b67677820 */ /* 0x000fe20000400000 */
[----:B------:R-:W2:Y:S01]  /*2780*/  MUFU.EX2 R98, R98 ;  /* 0x0000006200627308 */ /* 0x000ea20000000800 */
[----:B------:R-:W-:Y:S01]  /*2790*/  FFMA R107, R107, c[0x0][0x188], -R97 ;  /* 0x000062006b6b7a23 */ /* 0x000fe20000000861 */
[----:B------:R-:W-:Y:S01]  /*27a0*/  F2FP.PACK_AB R76, R179, R178 ;  /* 0x000000b2b34c723e */ /* 0x000fe200000000ff */
[----:B---3--:R-:W-:Y:S01]  /*27b0*/  FADD R80, R72, R73 ;  /* 0x0000004948507221 */ /* 0x008fe20000000000 */
[----:B------:R-:W-:Y:S01]  /*27c0*/  F2FP.PACK_AB R77, R125, R72 ;  /* 0x000000487d4d723e */ /* 0x000fe200000000ff */
[C---:B------:R-:W-:Y:S01]  /*27d0*/  FADD R81, R177.reuse, R78 ;  /* 0x0000004eb1517221 */ /* 0x040fe20000000000 */
[----:B------:R-:W-:Y:S01]  /*27e0*/  F2FP.PACK_AB R78, R177, R176 ;  /* 0x000000b0b14e723e */ /* 0x000fe200000000ff */
[----:B------:R-:W-:Y:S01]  /*27f0*/  FMUL R102, R106, 1.4426950216293334961 ;  /* 0x3fb8aa3b6a667820 */ /* 0x000fe20000400000 */
[----:B-----5:R-:W-:Y:S01]  /*2800*/  F2FP.PACK_AB R79, R129, R124 ;  /* 0x0000007c814f723e */ /* 0x020fe200000000ff */
[----:B------:R-:W-:Y:S01]  /*2810*/  FMUL R107, R107, 1.4426950216293334961 ;  /* 0x3fb8aa3b6b6b7820 */ /* 0x000fe20000400000 */
[----:B------:R-:W3:Y:S01]  /*2820*/  MUFU.EX2 R103, R103 ;  /* 0x0000006700677308 */ /* 0x000ee20000000800 */
[----:B------:R-:W-:-:S02]  /*2830*/  FFMA R108, R108, c[0x0][0x188], -R27 ;  /* 0x000062006c6c7a23 */ /* 0x000fc4000000081b */
[----:B------:R-:W-:Y:S02]  /*2840*/  FADD R73, R125, R80 ;  /* 0x000000507d497221 */ /* 0x000fe40000000000 */
[----:B------:R-:W-:Y:S02]  /*2850*/  FFMA R110, R110, c[0x0][0x188], -R97 ;  /* 0x000062006e6e7a23 */ /* 0x000fe40000000861 */
[----:B------:R-:W-:Y:S01]  /*2860*/  FADD R72, R170, R81 ;  /* 0x00000051aa487221 */ /* 0x000fe20000000000 */
[----:B------:R-:W4:Y:S01]  /*2870*/  MUFU.EX2 R102, R102 ;  /* 0x0000006600667308 */ /* 0x000f220000000800 */
[----:B------:R-:W-:Y:S01]  /*2880*/  FMUL R108, R108, 1.4426950216293334961 ;  /* 0x3fb8aa3b6c6c7820 */ /* 0x000fe20000400000 */
[----:B0-----:R-:W-:Y:S01]  /*2890*/  HMMA.16816.F32 R80, R76, R84, R68 ;  /* 0x000000544c50723c */ /* 0x001fe20000001844 */
[----:B------:R-:W-:Y:S02]  /*28a0*/  FFMA R109, R109, c[0x0][0x188], -R27 ;  /* 0x000062006d6d7a23 */ /* 0x000fe4000000081b */
[----:B------:R-:W-:-:S02]  /*28b0*/  FADD R124, R124, R73 ;  /* 0x000000497c7c7221 */ /* 0x000fc40000000000 */
[----:B------:R-:W-:Y:S01]  /*28c0*/  FFMA R116, R116, c[0x0][0x188], -R27 ;  /* 0x0000620074747a23 */ /* 0x000fe2000000081b */
[----:B------:R-:W0:Y:S01]  /*28d0*/  MUFU.EX2 R107, R107 ;  /* 0x0000006b006b7308 */ /* 0x000e220000000800 */
[--C-:B------:R-:W-:Y:S02]  /*28e0*/  FFMA R111, R111, c[0x0][0x188], -R97.reuse ;  /* 0x000062006f6f7a23 */ /* 0x100fe40000000861 */
[----:B------:R-:W-:Y:S02]  /*28f0*/  FMUL R106, R110, 1.4426950216293334961 ;  /* 0x3fb8aa3b6e6a7820 */ /* 0x000fe40000400000 */
[----:B------:R-:W-:Y:S02]  /*2900*/  FMUL R109, R109, 1.4426950216293334961 ;  /* 0x3fb8aa3b6d6d7820 */ /* 0x000fe40000400000 */
[----:B------:R-:W-:Y:S01]  /*2910*/  FADD R129, R129, R124 ;  /* 0x0000007c81817221 */ /* 0x000fe20000000000 */
[----:B------:R-:W5:Y:S01]  /*2920*/  MUFU.EX2 R168, R108 ;  /* 0x0000006c00a87308 */ /* 0x000f620000000800 */
[----:B------:R-:W-:Y:S01]  /*2930*/  FMUL R116, R116, 1.4426950216293334961 ;  /* 0x3fb8aa3b74747820 */ /* 0x000fe20000400000 */
[----:B-1----:R-:W-:Y:S01]  /*2940*/  HMMA.16816.F32 R64, R76, R92, R64 ;  /* 0x0000005c4c40723c */ /* 0x002fe20000001840 */
[----:B------:R-:W-:Y:S01]  /*2950*/  FFMA R118, R118, c[0x0][0x188], -R97 ;  /* 0x0000620076767a23 */ /* 0x000fe20000000861 */
[----:B------:R-:W1:Y:S01]  /*2960*/  LDSM.16.M88.4 R76, [R17+0x80] ;  /* 0x00008000114c783b */ /* 0x000e620000000200 */
[----:B------:R-:W-:-:S02]  /*2970*/  FMUL R111, R111, 1.4426950216293334961 ;  /* 0x3fb8aa3b6f6f7820 */ /* 0x000fc40000400000 */
[----:B------:R-:W-:Y:S01]  /*2980*/  FADD R89, R173, R72 ;  /* 0x00000048ad597221 */ /* 0x000fe20000000000 */
[----:B------:R-:W0:Y:S01]  /*2990*/  MUFU.EX2 R169, R109 ;  /* 0x0000006d00a97308 */ /* 0x000e220000000800 */
[----:B--2---:R-:W-:Y:S02]  /*29a0*/  FADD R72, R98, R129 ;  /* 0x0000008162487221 */ /* 0x004fe40000000000 */
[----:B------:R-:W-:Y:S02]  /*29b0*/  FFMA R119, R119, c[0x0][0x188], -R97 ;  /* 0x0000620077777a23 */ /* 0x000fe40000000861 */
[----:B------:R-:W-:-:S03]  /*29c0*/  FMUL R110, R118, 1.4426950216293334961 ;  /* 0x3fb8aa3b766e7820 */ /* 0x000fc60000400000 */
[----:B------:R-:W2:Y:S01]  /*29d0*/  MUFU.EX2 R106, R106 ;  /* 0x0000006a006a7308 */ /* 0x000ea20000000800 */
[----:B------:R-:W-:Y:S02]  /*29e0*/  FADD R70, R172, R89 ;  /* 0x00000059ac467221 */ /* 0x000fe40000000000 */
[----:B---3--:R-:W-:Y:S02]  /*29f0*/  FADD R71, R103, R72 ;  /* 0x0000004867477221 */ /* 0x008fe40000000000 */
[----:B------:R-:W-:Y:S01]  /*2a00*/  FFMA R122, R122, c[0x0][0x188], -R97 ;  /* 0x000062007a7a7a23 */ /* 0x000fe20000000861 */
[----:B------:R-:W-:Y:S02]  /*2a10*/  F2FP.PACK_AB R68, R173, R170 ;  /* 0x000000aaad44723e */ /* 0x000fe400000000ff */
[----:B------:R-:W3:Y:S01]  /*2a20*/  MUFU.EX2 R116, R116 ;  /* 0x0000007400747308 */ /* 0x000ee20000000800 */
[----:B------:R-:W-:Y:S01]  /*2a30*/  FMUL R119, R119, 1.4426950216293334961 ;  /* 0x3fb8aa3b77777820 */ /* 0x000fe20000400000 */
[----:B------:R-:W-:Y:S01]  /*2a40*/  F2FP.PACK_AB R69, R103, R98 ;  /* 0x000000626745723e */ /* 0x000fe200000000ff */
[C---:B------:R-:W-:Y:S01]  /*2a50*/  FADD R73, R175.reuse, R70 ;  /* 0x00000046af497221 */ /* 0x040fe20000000000 */
[----:B------:R-:W-:Y:S01]  /*2a60*/  F2FP.PACK_AB R70, R175, R172 ;  /* 0x000000acaf46723e */ /* 0x000fe200000000ff */
[----:B----4-:R-:W-:-:S03]  /*2a70*/  FADD R72, R102, R71 ;  /* 0x0000004766487221 */ /* 0x010fc60000000000 */
[----:B------:R-:W4:Y:S01]  /*2a80*/  MUFU.EX2 R111, R111 ;  /* 0x0000006f006f7308 */ /* 0x000f220000000800 */
[----:B0-----:R-:W-:Y:S01]  /*2a90*/  F2FP.PACK_AB R71, R107, R102 ;  /* 0x000000666b47723e */ /* 0x001fe200000000ff */
[----:B------:R-:W-:Y:S01]  /*2aa0*/  FFMA R121, R121, c[0x0][0x188], -R27 ;  /* 0x0000620079797a23 */ /* 0x000fe2000000081b */
[----:B------:R-:W0:Y:S01]  /*2ab0*/  LDSM.16.M88.4 R88, [R17+0x880] ;  /* 0x000880001158783b */ /* 0x000e220000000200 */
[--C-:B------:R-:W-:Y:S02]  /*2ac0*/  FFMA R123, R123, c[0x0][0x188], -R97.reuse ;  /* 0x000062007b7b7a23 */ /* 0x100fe40000000861 */
[----:B------:R-:W-:Y:S02]  /*2ad0*/  FMUL R118, R122, 1.4426950216293334961 ;  /* 0x3fb8aa3b7a767820 */ /* 0x000fe40000400000 */
[----:B------:R-:W0:Y:S01]  /*2ae0*/  MUFU.EX2 R110, R110 ;  /* 0x0000006e006e7308 */ /* 0x000e220000000800 */
[----:B------:R-:W-:Y:S02]  /*2af0*/  FFMA R84, R74, c[0x0][0x188], -R97 ;  /* 0x000062004a547a23 */ /* 0x000fe40000000861 */
[----:B-----5:R-:W-:-:S02]  /*2b00*/  FADD R74, R168, R73 ;  /* 0x00000049a84a7221 */ /* 0x020fc40000000000 */
[----:B------:R-:W-:-:S03]  /*2b10*/  FADD R107, R107, R72 ;  /* 0x000000486b6b7221 */ /* 0x000fc60000000000 */
[----:B------:R-:W5:Y:S01]  /*2b20*/  MUFU.EX2 R119, R119 ;  /* 0x0000007700777308 */ /* 0x000f620000000800 */
[----:B------:R-:W-:Y:S01]  /*2b30*/  FMUL R121, R121, 1.4426950216293334961 ;  /* 0x3fb8aa3b79797820 */ /* 0x000fe20000400000 */
[----:B------:R-:W-:Y:S01]  /*2b40*/  HMMA.16816.F32 R80, R68, R86, R80 ;  /* 0x000000564450723c */ /* 0x000fe20000001850 */
[----:B------:R-:W-:Y:S02]  /*2b50*/  FFMA R126, R126, c[0x0][0x188], -R97 ;  /* 0x000062007e7e7a23 */ /* 0x000fe40000000861 */
[----:B------:R-:W-:Y:S02]  /*2b60*/  FMUL R123, R123, 1.4426950216293334961 ;  /* 0x3fb8aa3b7b7b7820 */ /* 0x000fe40000400000 */
[----:B------:R-:W-:Y:S01]  /*2b70*/  FADD R73, R169, R74 ;  /* 0x0000004aa9497221 */ /* 0x000fe20000000000 */
[----:B------:R-:W0:Y:S01]  /*2b80*/  MUFU.EX2 R114, R114 ;  /* 0x0000007200727308 */ /* 0x000e220000000800 */
[----:B--2---:R-:W-:Y:S02]  /*2b90*/  FADD R74, R106, R107 ;  /* 0x0000006b6a4a7221 */ /* 0x004fe40000000000 */
[----:B------:R-:W-:-:S02]  /*2ba0*/  FFMA R127, R127, c[0x0][0x188], -R97 ;  /* 0x000062007f7f7a23 */ /* 0x000fc40000000861 */
[----:B------:R-:W-:-:S03]  /*2bb0*/  FMUL R126, R126, 1.4426950216293334961 ;  /* 0x3fb8aa3b7e7e7820 */ /* 0x000fc60000400000 */
[----:B------:R-:W2:Y:S01]  /*2bc0*/  MUFU.EX2 R118, R118 ;  /* 0x0000007600767308 */ /* 0x000ea20000000800 */
[----:B---3--:R-:W-:Y:S02]  /*2bd0*/  FADD R86, R116, R73 ;  /* 0x0000004974567221 */ /* 0x008fe40000000000 */
[----:B----4-:R-:W-:Y:S02]  /*2be0*/  FADD R73, R111, R74 ;  /* 0x0000004a6f497221 */ /* 0x010fe40000000000 */
[----:B------:R-:W-:-:S03]  /*2bf0*/  FFMA R130, R130, c[0x0][0x188], -R97 ;  /* 0x0000620082827a23 */ /* 0x000fc60000000861 */
[----:B------:R-:W3:Y:S01]  /*2c00*/  MUFU.EX2 R121, R121 ;  /* 0x0000007900797308 */ /* 0x000ee20000000800 */
[----:B------:R-:W-:Y:S02]  /*2c10*/  FMUL R127, R127, 1.4426950216293334961 ;  /* 0x3fb8aa3b7f7f7820 */ /* 0x000fe40000400000 */
[----:B------:R-:W-:Y:S02]  /*2c20*/  FFMA R92, R75, c[0x0][0x188], -R97 ;  /* 0x000062004b5c7a23 */ /* 0x000fe40000000861 */
[----:B------:R-:W-:-:S03]  /*2c30*/  FADD R75, R171, R86 ;  /* 0x00000056ab4b7221 */ /* 0x000fc60000000000 */
[----:B------:R-:W4:Y:S01]  /*2c40*/  MUFU.EX2 R123, R123 ;  /* 0x0000007b007b7308 */ /* 0x000f220000000800 */
[----:B0-----:R-:W-:Y:S01]  /*2c50*/  FADD R86, R110, R73 ;  /* 0x000000496e567221 */ /* 0x001fe20000000000 */
[----:B------:R-:W-:Y:S01]  /*2c60*/  HMMA.16816.F32 R68, R68, R94, R64 ;  /* 0x0000005e4444723c */ /* 0x000fe20000001840 */
[----:B------:R-:W-:Y:S02]  /*2c70*/  FFMA R131, R131, c[0x0][0x188], -R97 ;  /* 0x0000620083837a23 */ /* 0x000fe40000000861 */
[----:B------:R-:W-:-:S03]  /*2c80*/  FMUL R130, R130, 1.4426950216293334961 ;  /* 0x3fb8aa3b82827820 */ /* 0x000fc60000400000 */
[----:B------:R-:W0:Y:S01]  /*2c90*/  MUFU.EX2 R112, R112 ;  /* 0x0000007000707308 */ /* 0x000e220000000800 */
[----:B-----5:R-:W-:-:S07]  /*2ca0*/  FADD R65, R119, R86 ;  /* 0x0000005677417221 */ /* 0x020fce0000000000 */
[----:B------:R-:W5:Y:S01]  /*2cb0*/  MUFU.EX2 R126, R126 ;  /* 0x0000007e007e7308 */ /* 0x000f620000000800 */
[----:B------:R-:W-:Y:S02]  /*2cc0*/  FFMA R132, R132, c[0x0][0x188], -R27 ;  /* 0x0000620084847a23 */ /* 0x000fe4000000081b */
[----:B------:R-:W-:Y:S02]  /*2cd0*/  FFMA R134, R134, c[0x0][0x188], -R97 ;  /* 0x0000620086867a23 */ /* 0x000fe40000000861 */
[----:B------:R-:W-:-:S03]  /*2ce0*/  FMUL R131, R131, 1.4426950216293334961 ;  /* 0x3fb8aa3b83837820 */ /* 0x000fc60000400000 */
[----:B------:R-:W0:Y:S01]  /*2cf0*/  MUFU.EX2 R117, R117 ;  /* 0x0000007500757308 */ /* 0x000e220000000800 */
[----:B------:R-:W-:Y:S01]  /*2d00*/  FADD R64, R114, R75 ;  /* 0x0000004b72407221 */ /* 0x000fe20000000000 */
[----:B------:R-:W-:Y:S01]  /*2d10*/  F2FP.PACK_AB R72, R169, R168 ;  /* 0x000000a8a948723e */ /* 0x000fe200000000ff */
[----:B--2---:R-:W-:Y:S01]  /*2d20*/  FADD R66, R118, R65 ;  /* 0x0000004176427221 */ /* 0x004fe20000000000 */
[----:B------:R-:W-:-:S04]  /*2d30*/  F2FP.PACK_AB R74, R171, R116 ;  /* 0x00000074ab4a723e */ /* 0x000fc800000000ff */
[----:B------:R-:W2:Y:S01]  /*2d40*/  MUFU.EX2 R127, R127 ;  /* 0x0000007f007f7308 */ /* 0x000ea20000000800 */
[----:B------:R-:W-:Y:S02]  /*2d50*/  F2FP.PACK_AB R73, R111, R106 ;  /* 0x0000006a6f49723e */ /* 0x000fe400000000ff */
[----:B------:R-:W-:Y:S01]  /*2d60*/  F2FP.PACK_AB R75, R119, R110 ;  /* 0x0000006e774b723e */ /* 0x000fe200000000ff */
[----:B------:R-:W-:Y:S02]  /*2d70*/  FMUL R108, R132, 1.4426950216293334961 ;  /* 0x3fb8aa3b846c7820 */ /* 0x000fe40000400000 */
[----:B------:R-:W-:Y:S02]  /*2d80*/  FFMA R133, R133, c[0x0][0x188], -R27 ;  /* 0x0000620085857a23 */ /* 0x000fe4000000081b */
[----:B------:R-:W0:Y:S01]  /*2d90*/  MUFU.EX2 R104, R104 ;  /* 0x0000006800687308 */ /* 0x000e220000000800 */
[----:B------:R-:W-:Y:S02]  /*2da0*/  FFMA R135, R135, c[0x0][0x188], -R97 ;  /* 0x0000620087877a23 */ /* 0x000fe40000000861 */
[----:B------:R-:W-:-:S05]  /*2db0*/  FMUL R134, R134, 1.4426950216293334961 ;  /* 0x3fb8aa3b86867820 */ /* 0x000fca0000400000 */
[----:B------:R-:W0:Y:S01]  /*2dc0*/  MUFU.EX2 R130, R130 ;  /* 0x0000008200827308 */ /* 0x000e220000000800 */
[----:B---3--:R-:W-:Y:S02]  /*2dd0*/  FADD R67, R121, R64 ;  /* 0x0000004079437221 */ /* 0x008fe40000000000 */
[----:B----4-:R-:W-:Y:S01]  /*2de0*/  FADD R85, R123, R66 ;  /* 0x000000427b557221 */ /* 0x010fe20000000000 */
[----:B-1----:R-:W-:Y:S01]  /*2df0*/  HMMA.16816.F32 R80, R72, R76, R80 ;  /* 0x0000004c4850723c */ /* 0x002fe20000001850 */
[----:B------:R-:W-:-:S03]  /*2e00*/  FMUL R115, R133, 1.4426950216293334961 ;  /* 0x3fb8aa3b85737820 */ /* 0x000fc60000400000 */
[----:B------:R-:W1:Y:S01]  /*2e10*/  MUFU.EX2 R113, R113 ;  /* 0x0000007100717308 */ /* 0x000e620000000800 */
[----:B------:R-:W-:Y:S02]  /*2e20*/  FFMA R136, R136, c[0x0][0x188], -R27 ;  /* 0x0000620088887a23 */ /* 0x000fe4000000081b */
[----:B------:R-:W-:Y:S02]  /*2e30*/  FFMA R138, R138, c[0x0][0x188], -R97 ;  /* 0x000062008a8a7a23 */ /* 0x000fe40000000861 */
[----:B------:R-:W-:-:S03]  /*2e40*/  FMUL R135, R135, 1.4426950216293334961 ;  /* 0x3fb8aa3b87877820 */ /* 0x000fc60000400000 */
[----:B------:R-:W3:Y:S01]  /*2e50*/  MUFU.EX2 R131, R131 ;  /* 0x0000008300837308 */ /* 0x000ee20000000800 */
[----:B0-----:R-:W-:Y:S02]  /*2e60*/  FADD R66, R112, R67 ;  /* 0x0000004370427221 */ /* 0x001fe40000000000 */
[----:B-----5:R-:W-:Y:S02]  /*2e70*/  FADD R76, R126, R85 ;  /* 0x000000557e4c7221 */ /* 0x020fe40000000000 */
[----:B------:R-:W-:-:S03]  /*2e80*/  FMUL R96, R136, 1.4426950216293334961 ;  /* 0x3fb8aa3b88607820 */ /* 0x000fc60000400000 */
[----:B------:R-:W0:Y:S01]  /*2e90*/  MUFU.EX2 R108, R108 ;  /* 0x0000006c006c7308 */ /* 0x000e220000000800 */
[----:B------:R-:W-:Y:S02]  /*2ea0*/  FFMA R137, R137, c[0x0][0x188], -R27 ;  /* 0x0000620089897a23 */ /* 0x000fe4000000081b */
[----:B------:R-:W-:-:S05]  /*2eb0*/  FMUL R138, R138, 1.4426950216293334961 ;  /* 0x3fb8aa3b8a8a7820 */ /* 0x000fca0000400000 */
[----:B------:R-:W4:Y:S01]  /*2ec0*/  MUFU.EX2 R134, R134 ;  /* 0x0000008600867308 */ /* 0x000f220000000800 */
[----:B------:R-:W-:Y:S02]  /*2ed0*/  FFMA R139, R139, c[0x0][0x188], -R97 ;  /* 0x000062008b8b7a23 */ /* 0x000fe40000000861 */
[----:B------:R-:W-:Y:S02]  /*2ee0*/  FADD R85, R117, R66 ;  /* 0x0000004275557221 */ /* 0x000fe40000000000 */
[----:B--2---:R-:W-:-:S03]  /*2ef0*/  FADD R87, R127, R76 ;  /* 0x0000004c7f577221 */ /* 0x004fc60000000000 */
[----:B------:R-:W2:Y:S01]  /*2f00*/  MUFU.EX2 R115, R115 ;  /* 0x0000007300737308 */ /* 0x000ea20000000800 */
[----:B------:R-:W-:Y:S02]  /*2f10*/  FMUL R109, R137, 1.4426950216293334961 ;  /* 0x3fb8aa3b896d7820 */ /* 0x000fe40000400000 */
[----:B------:R-:W-:-:S05]  /*2f20*/  FMUL R76, R84, 1.4426950216293334961 ;  /* 0x3fb8aa3b544c7820 */ /* 0x000fca0000400000 */
[----:B------:R-:W5:Y:S01]  /*2f30*/  MUFU.EX2 R135, R135 ;  /* 0x0000008700877308 */ /* 0x000f620000000800 */
[----:B------:R-:W-:Y:S02]  /*2f40*/  FMUL R139, R139, 1.4426950216293334961 ;  /* 0x3fb8aa3b8b8b7820 */ /* 0x000fe40000400000 */
[----:B------:R-:W-:Y:S02]  /*2f50*/  FADD R84, R104, R85 ;  /* 0x0000005568547221 */ /* 0x000fe40000000000 */
[----:B------:R-:W-:-:S03]  /*2f60*/  FADD R86, R130, R87 ;  /* 0x0000005782567221 */ /* 0x000fc60000000000 */
[----:B------:R-:W0:Y:S01]  /*2f70*/  MUFU.EX2 R96, R96 ;  /* 0x0000006000607308 */ /* 0x000e220000000800 */
[----:B------:R-:W-:Y:S07]  /*2f80*/  HMMA.16816.F32 R68, R72, R88, R68 ;  /* 0x000000584844723c */ /* 0x000fee0000001844 */
[----:B------:R-:W2:Y:S01]  /*2f90*/  MUFU.EX2 R138, R138 ;  /* 0x0000008a008a7308 */ /* 0x000ea20000000800 */
[----:B-1----:R-:W-:Y:S02]  /*2fa0*/  FADD R73, R113, R84 ;  /* 0x0000005471497221 */ /* 0x002fe40000000000 */
[----:B---3--:R-:W-:-:S05]  /*2fb0*/  FADD R75, R131, R86 ;  /* 0x00000056834b7221 */ /* 0x008fca0000000000 */
[----:B------:R-:W-:Y:S01]  /*2fc0*/  MUFU.EX2 R109, R109 ;  /* 0x0000006d006d7308 */ /* 0x000fe20000000800 */
[----:B------:R-:W-:Y:S01]  /*2fd0*/  FMUL R92, R92, 1.4426950216293334961 ;  /* 0x3fb8aa3b5c5c7820 */ /* 0x000fe20000400000 */
[----:B------:R-:W-:Y:S01]  /*2fe0*/  F2FP.PACK_AB R64, R121, R114 ;  /* 0x000000727940723e */ /* 0x000fe200000000ff */
[----:B0-----:R-:W-:Y:S01]  /*2ff0*/  FADD R94, R108, R73 ;  /* 0x000000496c5e7221 */ /* 0x001fe20000000000 */
[----:B------:R-:W-:-:S04]  /*3000*/  F2FP.PACK_AB R65, R123, R118 ;  /* 0x000000767b41723e */ /* 0x000fc800000000ff */
[----:B------:R-:W0:Y:S01]  /*3010*/  MUFU.EX2 R77, R139 ;  /* 0x0000008b004d7308 */ /* 0x000e220000000800 */
[----:B----4-:R-:W-:Y:S01]  /*3020*/  FADD R98, R134, R75 ;  /* 0x0000004b86627221 */ /* 0x010fe20000000000 */
[----:B------:R-:W-:Y:S01]  /*3030*/  F2FP.PACK_AB R66, R117, R112 ;  /* 0x000000707542723e */ /* 0x000fe200000000ff */
[----:B--2---:R-:W-:Y:S01]  /*3040*/  FADD R93, R115, R94 ;  /* 0x0000005e735d7221 */ /* 0x004fe20000000000 */
[----:B------:R-:W-:-:S04]  /*3050*/  F2FP.PACK_AB R67, R127, R126 ;  /* 0x0000007e7f43723e */ /* 0x000fc800000000ff */
[----:B------:R1:W2:Y:S01]  /*3060*/  MUFU.EX2 R88, R76 ;  /* 0x0000004c00587308 */ /* 0x0002a20000000800 */
[----:B-----5:R-:W-:Y:S01]  /*3070*/  FADD R95, R135, R98 ;  /* 0x00000062875f7221 */ /* 0x020fe20000000000 */
[----:B------:R-:W3:Y:S06]  /*3080*/  LDSM.16.M88.4 R84, [R25+0x80] ;  /* 0x000080001954783b */ /* 0x000eec0000000200 */
[----:B------:R-:W4:Y:S01]  /*3090*/  MUFU.EX2 R89, R92 ;  /* 0x0000005c00597308 */ /* 0x000f220000000800 */
[----:B------:R-:W-:Y:S01]  /*30a0*/  LDSM.16.M88.4 R72, [R25+0x880] ;  /* 0x000880001948783b */ /* 0x000fe20000000200 */
[----:B-1----:R-:W-:-:S02]  /*30b0*/  FADD R76, R96, R93 ;  /* 0x0000005d604c7221 */ /* 0x002fc40000000000 */
[----:B------:R-:W-:Y:S01]  /*30c0*/  FADD R94, R138, R95 ;  /* 0x0000005f8a5e7221 */ /* 0x000fe20000000000 */
[----:B------:R-:W-:Y:S03]  /*30d0*/  HMMA.16816.F32 R80, R64, R78, R80 ;  /* 0x0000004e4050723c */ /* 0x000fe60000001850 */
[----:B0-----:R-:W-:-:S04]  /*30e0*/  FADD R93, R77, R94 ;  /* 0x0000005e4d5d7221 */ /* 0x001fc80000000000 */
[----:B------:R-:W-:Y:S02]  /*30f0*/  FADD R79, R109, R76 ;  /* 0x0000004c6d4f7221 */ /* 0x000fe40000000000 */
[----:B--2---:R-:W-:Y:S02]  /*3100*/  FADD R78, R88, R93 ;  /* 0x0000005d584e7221 */ /* 0x004fe40000000000 */
[----:B------:R-:W-:Y:S02]  /*3110*/  FADD R76, R100, R79 ;  /* 0x0000004f644c7221 */ /* 0x000fe40000000000 */
[----:B----4-:R-:W-:Y:S02]  /*3120*/  FADD R78, R89, R78 ;  /* 0x0000004e594e7221 */ /* 0x010fe40000000000 */
[----:B------:R-:W-:Y:S01]  /*3130*/  FADD R76, R105, R76 ;  /* 0x0000004c694c7221 */ /* 0x000fe20000000000 */
[----:B------:R-:W-:Y:S02]  /*3140*/  HMMA.16816.F32 R68, R64, R90, R68 ;  /* 0x0000005a4044723c */ /* 0x000fe40000001844 */
[----:B------:R-:W0:Y:S04]  /*3150*/  SHFL.BFLY PT, R91, R78, 0x2, 0x1f ;  /* 0x0c401f004e5b7f89 */ /* 0x000e2800000e0000 */
[----:B------:R-:W1:Y:S01]  /*3160*/  SHFL.BFLY PT, R79, R76, 0x2, 0x1f ;  /* 0x0c401f004c4f7f89 */ /* 0x000e6200000e0000 */
[----:B------:R-:W-:-:S02]  /*3170*/  F2FP.PACK_AB R64, R113, R104 ;  /* 0x000000687140723e */ /* 0x000fc400000000ff */
[----:B------:R-:W-:Y:S02]  /*3180*/  F2FP.PACK_AB R65, R131, R130 ;  /* 0x000000828341723e */ /* 0x000fe400000000ff */
[----:B------:R-:W-:Y:S02]  /*3190*/  F2FP.PACK_AB R66, R115, R108 ;  /* 0x0000006c7342723e */ /* 0x000fe400000000ff */
[----:B------:R-:W-:-:S07]  /*31a0*/  F2FP.PACK_AB R67, R135, R134 ;  /* 0x000000868743723e */ /* 0x000fce00000000ff */
[----:B---3--:R-:W-:Y:S01]  /*31b0*/  HMMA.16816.F32 R80, R64, R84, R80 ;  /* 0x000000544050723c */ /* 0x008fe20000001850 */
[----:B0-----:R-:W-:-:S07]  /*31c0*/  FADD R91, R78, R91 ;  /* 0x0000005b4e5b7221 */ /* 0x001fce0000000000 */
[----:B------:R-:W-:Y:S07]  /*31d0*/  HMMA.16816.F32 R64, R64, R72, R68 ;  /* 0x000000484040723c */ /* 0x000fee0000001844 */
[----:B-1----:R-:W-:Y:S01]  /*31e0*/  FADD R72, R76, R79 ;  /* 0x0000004f4c487221 */ /* 0x002fe20000000000 */
[----:B------:R-:W0:Y:S04]  /*31f0*/  SHFL.BFLY PT, R84, R91, 0x1, 0x1f ;  /* 0x0c201f005b547f89 */ /* 0x000e2800000e0000 */
[----:B------:R-:W1:Y:S01]  /*3200*/  SHFL.BFLY PT, R73, R72, 0x1, 0x1f ;  /* 0x0c201f0048497f89 */ /* 0x000e6200000e0000 */
[----:B------:R-:W-:-:S02]  /*3210*/  IADD3 R9, R9, 0x80, RZ ;  /* 0x0000008009097810 */ /* 0x000fc40007ffe0ff */
[----:B------:R-:W-:Y:S02]  /*3220*/  F2FP.PACK_AB R76, R109, R96 ;  /* 0x000000606d4c723e */ /* 0x000fe400000000ff */
[----:B------:R-:W-:Y:S02]  /*3230*/  ISETP.GE.AND P0, PT, R9, c[0x0][0x1d0], PT ;  /* 0x0000740009007a0c */ /* 0x000fe40003f06270 */
[----:B------:R-:W-:Y:S02]  /*3240*/  F2FP.PACK_AB R77, R77, R138 ;  /* 0x0000008a4d4d723e */ /* 0x000fe400000000ff */
[----:B------:R-:W-:Y:S02]  /*3250*/  F2FP.PACK_AB R78, R105, R100 ;  /* 0x00000064694e723e */ /* 0x000fe400000000ff */
[----:B------:R-:W-:-:S07]  /*3260*/  F2FP.PACK_AB R79, R89, R88 ;  /* 0x00000058594f723e */ /* 0x000fce00000000ff */
[----:B------:R-:W-:Y:S01]  /*3270*/  HMMA.16816.F32 R64, R76, R74, R64 ;  /* 0x0000004a4c40723c */ /* 0x000fe20000001840 */
[----:B0-----:R-:W-:Y:S02]  /*3280*/  FADD R84, R91, R84 ;  /* 0x000000545b547221 */ /* 0x001fe40000000000 */
[----:B-1----:R-:W-:-:S04]  /*3290*/  FADD R73, R72, R73 ;  /* 0x0000004948497221 */ /* 0x002fc80000000000 */
[----:B------:R-:W-:Y:S01]  /*32a0*/  MOV R74, 0x80 ;  /* 0x00000080004a7802 */ /* 0x000fe20000000f00 */
[----:B------:R-:W-:Y:S01]  /*32b0*/  HMMA.16816.F32 R68, R76, R86, R80 ;  /* 0x000000564c44723c */ /* 0x000fe20000001850 */
[----:B------:R-:W-:Y:S01]  /*32c0*/  FFMA R26, R99, R26, R84 ;  /* 0x0000001a631a7223 */ /* 0x000fe20000000054 */
[----:B------:R-:W-:Y:S01]  /*32d0*/  MOV R182, R27 ;  /* 0x0000001b00b67202 */ /* 0x000fe20000000f00 */
[----:B------:R-:W-:Y:S01]  /*32e0*/  FFMA R10, R101, R10, R73 ;  /* 0x0000000a650a7223 */ /* 0x000fe20000000049 */
[----:B------:R-:W-:Y:S01]  /*32f0*/  MOV R174, R97 ;  /* 0x0000006100ae7202 */ /* 0x000fe20000000f00 */
[C---:B------:R-:W-:Y:S02]  /*3300*/  IMAD R7, R74.reuse, c[0x0][0x1b4], R7 ;  /* 0x00006d004a077a24 */ /* 0x040fe400078e0207 */
[----:B------:R-:W-:Y:S01]  /*3310*/  IMAD R15, R74, c[0x0][0x1a4], R15 ;  /* 0x000069004a0f7a24 */ /* 0x000fe200078e020f */
[----:B------:R-:W-:Y:S01]  /*3320*/  @P0 CALL.REL.NOINC `(.L_x_0) ;  /* 0x0000001000000944 */ /* 0x000fe20003c00000 */
[----:B------:R-:W-:Y:S05]  /*3330*/  BRA `(.L_x_1) ;  /* 0xffffda4000007947 */ /* 0x000fea000383ffff */
.L_x_0:
[----:B------:R-:W-:Y:S01]  /*3340*/  IMAD R6, R2, c[0x0][0x1c0], RZ ;  /* 0x0000700002067a24 */ /* 0x000fe200078e02ff */
[----:B------:R-:W-:Y:S01]  /*3350*/  SHF.R.S32.HI R15, RZ, 0x4, R0 ;  /* 0x00000004ff0f7819 */ /* 0x000fe20000011400 */
[----:B------:R-:W-:Y:S01]  /*3360*/  IMAD R8, R3, c[0x0][0x1c4], RZ ;  /* 0x0000710003087a24 */ /* 0x000fe200078e02ff */
[----:B------:R-:W-:Y:S01]  /*3370*/  LOP3.LUT R9, R0, 0x8, RZ, 0xc0, !PT ;  /* 0x0000000800097812 */ /* 0x000fe200078ec0ff */
[----:B------:R-:W-:Y:S01]  /*3380*/  BAR.SYNC.DEFER_BLOCKING 0x0 ;  /* 0x0000000000007b1d */ /* 0x000fe20000010000 */
[C---:B------:R-:W-:Y:S01]  /*3390*/  SHF.L.U32 R7, R6.reuse, 0x1, RZ ;  /* 0x0000000106077819 */ /* 0x040fe200000006ff */
[----:B------:R-:W-:Y:S01]  /*33a0*/  IMAD.HI R6, R6, 0x2, RZ ;  /* 0x0000000206067827 */ /* 0x000fe200078e02ff */
[----:B------:R-:W-:-:S02]  /*33b0*/  SHF.L.U32 R14, R8, 0x1, RZ ;  /* 0x00000001080e7819 */ /* 0x000fc400000006ff */
[----:B------:R-:W-:Y:S01]  /*33c0*/  SHF.R.U32.HI R9, RZ, 0x1, R9 ;  /* 0x00000001ff097819 */ /* 0x000fe20000011609 */
[----:B------:R-:W-:Y:S01]  /*33d0*/  IMAD R4, R4, c[0x0][0x1c8], RZ ;  /* 0x0000720004047a24 */ /* 0x000fe200078e02ff */
[----:B------:R-:W-:Y:S02]  /*33e0*/  IADD3 R23, P0, P1, R14, c[0x0][0x178], R7 ;  /* 0x00005e000e177a10 */ /* 0x000fe4000791e007 */
[----:B------:R-:W-:Y:S02]  /*33f0*/  SGXT R7, R15, 0x1 ;  /* 0x000000010f07781a */ /* 0x000fe40000000200 */
[----:B------:R-:W-:Y:S02]  /*3400*/  MOV R15, R10 ;  /* 0x0000000a000f7202 */ /* 0x000fe40000000f00 */
[----:B------:R-:W-:Y:S01]  /*3410*/  LOP3.LUT R10, R7, 0x204, RZ, 0xc0, !PT ;  /* 0x00000204070a7812 */ /* 0x000fe200078ec0ff */
[----:B------:R-:W-:Y:S01]  /*3420*/  IMAD.HI R7, R8, 0x2, RZ ;  /* 0x0000000208077827 */ /* 0x000fe200078e02ff */
[----:B------:R-:W-:-:S02]  /*3430*/  SHF.R.S32.HI R8, RZ, 0x3, R0 ;  /* 0x00000003ff087819 */ /* 0x000fc40000011400 */
[----:B------:R-:W-:Y:S02]  /*3440*/  FSETP.GT.AND P2, PT, |R15|, 8.50705917302346158658e+37, PT ;  /* 0x7e8000000f00780b */ /* 0x000fe40003f44200 */
[----:B------:R-:W-:Y:S02]  /*3450*/  IADD3.X R24, R7, c[0x0][0x17c], R6, P0, P1 ;  /* 0x00005f0007187a10 */ /* 0x000fe400007e2406 */
[----:B------:R-:W-:Y:S02]  /*3460*/  SGXT R6, R8, 0x1 ;  /* 0x000000010806781a */ /* 0x000fe40000000200 */
[C---:B------:R-:W-:Y:S02]  /*3470*/  FSETP.GEU.AND P6, PT, |R15|.reuse, 1.175494350822287508e-38, PT ;  /* 0x008000000f00780b */ /* 0x040fe40003fce200 */
[----:B------:R-:W-:Y:S01]  /*3480*/  LOP3.LUT R8, R6, 0x140, RZ, 0xc0, !PT ;  /* 0x0000014006087812 */ /* 0x000fe200078ec0ff */
[C---:B------:R-:W-:Y:S01]  /*3490*/  FMUL R6, R15.reuse, 8388608 ;  /* 0x4b0000000f067820 */ /* 0x040fe20000400000 */
[----:B------:R-:W-:-:S02]  /*34a0*/  FSETP.GEU.AND P4, PT, R15, 1.175494350822287508e-38, PT ;  /* 0x008000000f00780b */ /* 0x000fc40003f8e000 */
[----:B------:R-:W-:Y:S01]  /*34b0*/  LEA R22, R12, R9, 0x2 ;  /* 0x000000090c167211 */ /* 0x000fe200078e10ff */
[----:B------:R-:W-:Y:S01]  /*34c0*/  @P2 FMUL R65, R65, 0.25 ;  /* 0x3e80000041412820 */ /* 0x000fe20000400000 */
[--C-:B------:R-:W-:Y:S01]  /*34d0*/  SHF.R.S32.HI R9, RZ, 0x5, R0.reuse ;  /* 0x00000005ff097819 */ /* 0x100fe20000011400 */
[----:B------:R-:W-:Y:S01]  /*34e0*/  @P2 FMUL R64, R64, 0.25 ;  /* 0x3e80000040402820 */ /* 0x000fe20000400000 */
[----:B------:R-:W-:Y:S01]  /*34f0*/  FSETP.GT.AND P3, PT, |R26|, 8.50705917302346158658e+37, PT ;  /* 0x7e8000001a00780b */ /* 0x000fe20003f64200 */
[----:B------:R-:W-:Y:S01]  /*3500*/  @P2 FMUL R69, R69, 0.25 ;  /* 0x3e80000045452820 */ /* 0x000fe20000400000 */
[----:B------:R-:W-:Y:S01]  /*3510*/  LOP3.LUT R7, R8, 0x38, R11, 0xf8, !PT ;  /* 0x0000003808077812 */ /* 0x000fe200078ef80b */
[----:B------:R-:W-:Y:S01]  /*3520*/  @P2 FMUL R68, R68, 0.25 ;  /* 0x3e80000044442820 */ /* 0x000fe20000400000 */
[----:B------:R-:W-:Y:S01]  /*3530*/  FSEL R28, R6, R15, !P4 ;  /* 0x0000000f061c7208 */ /* 0x000fe20006000000 */
[----:B------:R-:W-:Y:S01]  /*3540*/  @P2 FMUL R15, R15, 0.25 ;  /* 0x3e8000000f0f2820 */ /* 0x000fe20000400000 */
[----:B------:R-:W-:Y:S01]  /*3550*/  SGXT R8, R9, 0x1 ;  /* 0x000000010908781a */ /* 0x000fe20000000200 */
[----:B------:R-:W-:Y:S01]  /*3560*/  @!P6 FMUL R65, R65, 16777216 ;  /* 0x4b8000004141e820 */ /* 0x000fe20000400000 */
[----:B------:R-:W-:Y:S01]  /*3570*/  FSETP.GEU.AND P5, PT, |R26|, 1.175494350822287508e-38, PT ;  /* 0x008000001a00780b */ /* 0x000fe20003fae200 */
[----:B------:R-:W-:Y:S01]  /*3580*/  @!P6 FMUL R15, R15, 16777216 ;  /* 0x4b8000000f0fe820 */ /* 0x000fe20000400000 */
[----:B------:R-:W-:Y:S01]  /*3590*/  LOP3.LUT R9, R7, 0x40, R0, 0x78, !PT ;  /* 0x0000004007097812 */ /* 0x000fe200078e7800 */
[----:B------:R-:W-:Y:S01]  /*35a0*/  @!P6 FMUL R64, R64, 16777216 ;  /* 0x4b8000004040e820 */ /* 0x000fe20000400000 */
[C---:B------:R-:W-:Y:S01]  /*35b0*/  LOP3.LUT P0, RZ, R0.reuse, 0x60, RZ, 0xc0, !PT ;  /* 0x0000006000ff7812 */ /* 0x040fe2000780c0ff */
[----:B------:R-:W0:Y:S01]  /*35c0*/  MUFU.RCP R6, R15 ;  /* 0x0000000f00067308 */ /* 0x000e220000001000 */
[----:B------:R-:W-:Y:S01]  /*35d0*/  SHF.L.U32 R7, R0, 0x6, RZ ;  /* 0x0000000600077819 */ /* 0x000fe200000006ff */
[C---:B------:R-:W-:Y:S01]  /*35e0*/  FMUL R0, R26.reuse, 8388608 ;  /* 0x4b0000001a007820 */ /* 0x040fe20000400000 */
[----:B------:R-:W-:Y:S01]  /*35f0*/  FSETP.GEU.AND P1, PT, R26, 1.175494350822287508e-38, PT ;  /* 0x008000001a00780b */ /* 0x000fe20003f2e000 */
[----:B------:R-:W-:Y:S01]  /*3600*/  @!P6 FMUL R69, R69, 16777216 ;  /* 0x4b8000004545e820 */ /* 0x000fe20000400000 */
[----:B------:R-:W-:Y:S01]  /*3610*/  LEA R10, R13, R10, 0x2 ;  /* 0x0000000a0d0a7211 */ /* 0x000fe200078e10ff */
[----:B------:R-:W-:Y:S01]  /*3620*/  @!P6 FMUL R68, R68, 16777216 ;  /* 0x4b8000004444e820 */ /* 0x000fe20000400000 */
[----:B------:R-:W-:Y:S01]  /*3630*/  FSEL R29, R0, R26, !P1 ;  /* 0x0000001a001d7208 */ /* 0x000fe20004800000 */
[----:B------:R-:W-:Y:S01]  /*3640*/  @P3 FMUL R26, R26, 0.25 ;  /* 0x3e8000001a1a3820 */ /* 0x000fe20000400000 */
[----:B------:R-:W-:Y:S01]  /*3650*/  IADD3 R21, R10, R9, RZ ;  /* 0x000000090a157210 */ /* 0x000fe20007ffe0ff */
[----:B------:R-:W-:Y:S01]  /*3660*/  @P3 FMUL R67, R67, 0.25 ;  /* 0x3e80000043433820 */ /* 0x000fe20000400000 */
[----:B------:R-:W-:Y:S01]  /*3670*/  LOP3.LUT R8, R8, 0x204, RZ, 0xc0, !PT ;  /* 0x0000020408087812 */ /* 0x000fe200078ec0ff */
[----:B------:R-:W-:Y:S01]  /*3680*/  @!P5 FMUL R26, R26, 16777216 ;  /* 0x4b8000001a1ad820 */ /* 0x000fe20000400000 */
[----:B------:R-:W-:Y:S01]  /*3690*/  IADD3 R0, R28, -0x3f3504f3, RZ ;  /* 0xc0cafb0d1c007810 */ /* 0x000fe20007ffe0ff */
[----:B------:R-:W-:Y:S01]  /*36a0*/  @P3 FMUL R66, R66, 0.25 ;  /* 0x3e80000042423820 */ /* 0x000fe20000400000 */
[----:B------:R-:W-:Y:S01]  /*36b0*/  LOP3.LUT R8, R8, 0x3c, R5, 0x78, !PT ;  /* 0x0000003c08087812 */ /* 0x000fe200078e7805 */
[----:B------:R-:W1:Y:S01]  /*36c0*/  MUFU.RCP R9, R26 ;  /* 0x0000001a00097308 */ /* 0x000e620000001000 */
[C---:B0-----:R-:W-:Y:S01]  /*36d0*/  FMUL R14, R6.reuse, R65 ;  /* 0x00000041060e7220 */ /* 0x041fe20000400000 */
[----:B------:R-:W-:Y:S01]  /*36e0*/  MOV R25, 0x3dc6b27f ;  /* 0x3dc6b27f00197802 */ /* 0x000fe20000000f00 */
[----:B------:R-:W-:Y:S01]  /*36f0*/  FMUL R15, R6, R64 ;  /* 0x00000040060f7220 */ /* 0x000fe20000400000 */
[----:B------:R-:W-:Y:S01]  /*3700*/  LOP3.LUT R20, R8, 0x40, R7, 0xf8, !PT ;  /* 0x0000004008147812 */ /* 0x000fe200078ef807 */
[C---:B------:R-:W-:Y:S01]  /*3710*/  FMUL R19, R6.reuse, R69 ;  /* 0x0000004506137220 */ /* 0x040fe20000400000 */
[----:B------:R-:W-:Y:S01]  /*3720*/  IADD3 R7, R29, -0x3f3504f3, RZ ;  /* 0xc0cafb0d1d077810 */ /* 0x000fe20007ffe0ff */
[----:B------:R-:W-:Y:S01]  /*3730*/  FMUL R18, R6, R68 ;  /* 0x0000004406127220 */ /* 0x000fe20000400000 */
[----:B------:R-:W-:Y:S01]  /*3740*/  LOP3.LUT R6, R0, 0xff800000, RZ, 0xc0, !PT ;  /* 0xff80000000067812 */ /* 0x000fe200078ec0ff */
[----:B------:R-:W-:Y:S01]  /*3750*/  @P3 FMUL R71, R71, 0.25 ;  /* 0x3e80000047473820 */ /* 0x000fe20000400000 */
[----:B------:R-:W-:Y:S01]  /*3760*/  LOP3.LUT R10, R7, 0xff800000, RZ, 0xc0, !PT ;  /* 0xff800000070a7812 */ /* 0x000fe200078ec0ff */
[----:B------:R-:W-:Y:S01]  /*3770*/  @P3 FMUL R70, R70, 0.25 ;  /* 0x3e80000046463820 */ /* 0x000fe20000400000 */
[----:B------:R-:W-:Y:S01]  /*3780*/  IADD3 R0, R28, -R6, RZ ;  /* 0x800000061c007210 */ /* 0x000fe20007ffe0ff */
[----:B------:R-:W-:Y:S01]  /*3790*/  @!P5 FMUL R67, R67, 16777216 ;  /* 0x4b8000004343d820 */ /* 0x000fe20000400000 */
[----:B------:R-:W-:Y:S01]  /*37a0*/  IADD3 R7, R29, -R10, RZ ;  /* 0x8000000a1d077210 */ /* 0x000fe20007ffe0ff */
[----:B------:R-:W-:Y:S01]  /*37b0*/  @!P5 FMUL R66, R66, 16777216 ;  /* 0x4b8000004242d820 */ /* 0x000fe20000400000 */
[----:B------:R-:W-:Y:S01]  /*37c0*/  F2FP.PACK_AB R15, R15, R18 ;  /* 0x000000120f0f723e */ /* 0x000fe200000000ff */
[----:B------:R-:W-:Y:S01]  /*37d0*/  @!P5 FMUL R71, R71, 16777216 ;  /* 0x4b8000004747d820 */ /* 0x000fe20000400000 */
[----:B------:R-:W-:Y:S01]  /*37e0*/  F2FP.PACK_AB R14, R14, R19 ;  /* 0x000000130e0e723e */ /* 0x000fe200000000ff */
[----:B------:R-:W-:Y:S01]  /*37f0*/  @!P5 FMUL R70, R70, 16777216 ;  /* 0x4b8000004646d820 */ /* 0x000fe20000400000 */
[----:B------:R-:W-:Y:S01]  /*3800*/  LOP3.LUT R18, R20, 0x40, RZ, 0x3c, !PT ;  /* 0x0000004014127812 */ /* 0x000fe200078e3cff */
[----:B------:R-:W-:Y:S01]  /*3810*/  FADD R8, R0, -1 ;  /* 0xbf80000000087421 */ /* 0x000fe20000000000 */
[----:B------:R-:W-:Y:S01]  /*3820*/  STS [R20], R15 ;  /* 0x0000000f14007388 */ /* 0x000fe20000000800 */
[C---:B-1----:R-:W-:Y:S01]  /*3830*/  FMUL R0, R9.reuse, R67 ;  /* 0x0000004309007220 */ /* 0x042fe20000400000 */
[----:B------:R-:W-:Y:S01]  /*3840*/  ISETP.GE.U32.AND P2, PT, R28, 0x7f800000, PT ;  /* 0x7f8000001c00780c */ /* 0x000fe20003f46070 */
[C---:B------:R-:W-:Y:S01]  /*3850*/  FMUL R13, R9.reuse, R66 ;  /* 0x00000042090d7220 */ /* 0x040fe20000400000 */
[----:B------:R0:W-:Y:S01]  /*3860*/  STS [R20+0x80], R14 ;  /* 0x0000800e14007388 */ /* 0x0001e20000000800 */
[----:B------:R-:W-:Y:S01]  /*3870*/  FMUL R17, R9, R71 ;  /* 0x0000004709117220 */ /* 0x000fe20000400000 */
[----:B------:R-:W-:Y:S01]  /*3880*/  ISETP.GE.U32.AND P3, PT, R29, 0x7f800000, PT ;  /* 0x7f8000001d00780c */ /* 0x000fe20003f66070 */
[----:B------:R-:W-:Y:S01]  /*3890*/  FMUL R16, R9, R70 ;  /* 0x0000004609107220 */ /* 0x000fe20000400000 */
[----:B------:R-:W-:Y:S01]  /*38a0*/  LOP3.LUT R11, R11, 0x38, RZ, 0xc0, !PT ;  /* 0x000000380b0b7812 */ /* 0x000fe200078ec0ff */
[----:B------:R-:W-:Y:S01]  /*38b0*/  FADD R12, R7, -1 ;  /* 0xbf800000070c7421 */ /* 0x000fe20000000000 */
[----:B------:R-:W-:Y:S01]  /*38c0*/  F2FP.PACK_AB R17, R0, R17 ;  /* 0x000000110011723e */ /* 0x000fe200000000ff */
[-C--:B------:R-:W-:Y:S01]  /*38d0*/  FFMA.FTZ R7, R8, R25.reuse, -0.16845393180847167969 ;  /* 0xbe2c7f3008077423 */ /* 0x080fe20000010019 */
[----:B------:R-:W-:Y:S01]  /*38e0*/  F2FP.PACK_AB R16, R13, R16 ;  /* 0x000000100d10723e */ /* 0x000fe200000000ff */
[----:B------:R-:W-:Y:S01]  /*38f0*/  FFMA.FTZ R9, R12, R25, -0.16845393180847167969 ;  /* 0xbe2c7f300c097423 */ /* 0x000fe20000010019 */
[----:B0-----:R-:W-:Y:S01]  /*3900*/  LOP3.LUT R14, R21, 0x4, RZ, 0x3c, !PT ;  /* 0x00000004150e7812 */ /* 0x001fe200078e3cff */
[----:B------:R-:W-:Y:S01]  /*3910*/  STS [R18+0x180], R17 ;  /* 0x0001801112007388 */ /* 0x000fe20000000800 */
[----:B------:R-:W-:Y:S01]  /*3920*/  FFMA.FTZ R7, R8, R7, 0.1716887056827545166 ;  /* 0x3e2fcf2a08077423 */ /* 0x000fe20000010007 */
[----:B------:R-:W-:Y:S01]  /*3930*/  FSEL R0, RZ, -23, P4 ;  /* 0xc1b80000ff007808 */ /* 0x000fe20002000000 */
[----:B------:R-:W-:Y:S01]  /*3940*/  FFMA.FTZ R9, R12, R9, 0.1716887056827545166 ;  /* 0x3e2fcf2a0c097423 */ /* 0x000fe20000010009 */
[----:B------:R-:W-:Y:S01]  /*3950*/  STS [R18+0x100], R16 ;  /* 0x0001001012007388 */ /* 0x000fe20000000800 */
[----:B------:R-:W-:Y:S01]  /*3960*/  FFMA.FTZ R7, R8, R7, -0.17900948226451873779 ;  /* 0xbe374e4308077423 */ /* 0x000fe20000010007 */
[----:B------:R-:W-:Y:S01]  /*3970*/  IADD3 R22, R11, R22, RZ ;  /* 0x000000160b167210 */ /* 0x000fe20007ffe0ff */
[----:B------:R-:W-:Y:S01]  /*3980*/  FFMA.FTZ R9, R12, R9, -0.17900948226451873779 ;  /* 0xbe374e430c097423 */ /* 0x000fe20000010009 */
[----:B------:R-:W-:Y:S01]  /*3990*/  BAR.SYNC.DEFER_BLOCKING 0x0 ;  /* 0x0000000000007b1d */ /* 0x000fe20000010000 */
[----:B------:R-:W-:Y:S01]  /*39a0*/  FFMA.FTZ R7, R8, R7, 0.20512372255325317383 ;  /* 0x3e520bf408077423 */ /* 0x000fe20000010007 */
[----:B------:R-:W-:Y:S01]  /*39b0*/  LOP3.LUT R5, R5, 0x78, RZ, 0xc0, !PT ;  /* 0x0000007805057812 */ /* 0x000fe200078ec0ff */
[----:B------:R-:W-:-:S02]  /*39c0*/  FFMA.FTZ R13, R12, R9, 0.20512372255325317383 ;  /* 0x3e520bf40c0d7423 */ /* 0x000fc40000010009 */
[----:B------:R-:W-:Y:S02]  /*39d0*/  FFMA.FTZ R9, R8, R7, -0.24046532809734344482 ;  /* 0xbe763c8b08097423 */ /* 0x000fe40000010007 */
[----:B------:R-:W-:Y:S01]  /*39e0*/  FFMA.FTZ R13, R12, R13, -0.24046532809734344482 ;  /* 0xbe763c8b0c0d7423 */ /* 0x000fe2000001000d */
[----:B------:R0:W-:Y:S01]  /*39f0*/  I2F R7, R6 ;  /* 0x0000000600077306 */ /* 0x0001e20000201400 */
[----:B------:R-:W-:Y:S02]  /*3a00*/  FFMA.FTZ R9, R8, R9, 0.28857114911079406738 ;  /* 0x3e93bf9908097423 */ /* 0x000fe40000010009 */
[----:B------:R-:W-:Y:S02]  /*3a10*/  FFMA.FTZ R13, R12, R13, 0.28857114911079406738 ;  /* 0x3e93bf990c0d7423 */ /* 0x000fe4000001000d */
[----:B------:R-:W-:Y:S02]  /*3a20*/  FFMA.FTZ R9, R8, R9, -0.36067417263984680176 ;  /* 0xbeb8aa4908097423 */ /* 0x000fe40000010009 */
[----:B------:R-:W-:-:S02]  /*3a30*/  FFMA.FTZ R15, R12, R13, -0.36067417263984680176 ;  /* 0xbeb8aa490c0f7423 */ /* 0x000fc4000001000d */
[----:B------:R-:W1:Y:S01]  /*3a40*/  I2F R13, R10 ;  /* 0x0000000a000d7306 */ /* 0x000e620000201400 */
[----:B------:R-:W-:Y:S01]  /*3a50*/  FFMA.FTZ R9, R8, R9, 0.48089820146560668945 ;  /* 0x3ef6384a08097423 */ /* 0x000fe20000010009 */
[----:B0-----:R-:W-:Y:S01]  /*3a60*/  FSEL R6, RZ, -23, P1 ;  /* 0xc1b80000ff067808 */ /* 0x001fe20000800000 */
[----:B------:R-:W-:Y:S01]  /*3a70*/  FFMA.FTZ R15, R12, R15, 0.48089820146560668945 ;  /* 0x3ef6384a0c0f7423 */ /* 0x000fe2000001000f */
[----:B------:R-:W-:Y:S01]  /*3a80*/  FSETP.NEU.AND P1, PT, R28, RZ, PT ;  /* 0x000000ff1c00720b */ /* 0x000fe20003f2d000 */
[----:B------:R-:W-:Y:S01]  /*3a90*/  FFMA.FTZ R9, R8, R9, -0.72134751081466674805 ;  /* 0xbf38aa3b08097423 */ /* 0x000fe20000010009 */
[----:B------:R-:W0:Y:S01]  /*3aa0*/  LDS R21, [R21] ;  /* 0x0000000015157984 */ /* 0x000e220000000800 */
[----:B------:R-:W-:Y:S02]  /*3ab0*/  FFMA.FTZ R15, R12, R15, -0.72134751081466674805 ;  /* 0xbf38aa3b0c0f7423 */ /* 0x000fe4000001000f */
[----:B------:R-:W-:Y:S01]  /*3ac0*/  FMUL R9, R8, R9 ;  /* 0x0000000908097220 */ /* 0x000fe20000400000 */
[----:B------:R2:W3:Y:S01]  /*3ad0*/  LDS R17, [R14] ;  /* 0x000000000e117984 */ /* 0x0004e20000000800 */
[----:B------:R-:W-:-:S02]  /*3ae0*/  FMUL R15, R12, R15 ;  /* 0x0000000f0c0f7220 */ /* 0x000fc40000400000 */
[----:B------:R-:W-:Y:S02]  /*3af0*/  FMUL R9, R8, R9 ;  /* 0x0000000908097220 */ /* 0x000fe40000400000 */
[C---:B------:R-:W-:Y:S02]  /*3b00*/  FMUL R15, R12.reuse, R15 ;  /* 0x0000000f0c0f7220 */ /* 0x040fe40000400000 */
[----:B-1----:R-:W-:Y:S01]  /*3b10*/  FFMA.FTZ R6, R13, 1.1920928955078125e-07, R6 ;  /* 0x340000000d067823 */ /* 0x002fe20000010006 */
[----:B--2---:R-:W-:Y:S01]  /*3b20*/  MOV R14, c[0x0][0x1c8] ;  /* 0x00007200000e7a02 */ /* 0x004fe20000000f00 */
[----:B------:R-:W-:Y:S02]  /*3b30*/  FFMA.FTZ R15, R12, 1.4426950216293334961, R15 ;  /* 0x3fb8aa3b0c0f7823 */ /* 0x000fe4000001000f */
[----:B------:R-:W-:Y:S01]  /*3b40*/  FFMA.FTZ R0, R7, 1.1920928955078125e-07, R0 ;  /* 0x3400000007007823 */ /* 0x000fe20000010000 */
[----:B------:R-:W-:Y:S01]  /*3b50*/  @P2 MOV R7, 0x7f800000 ;  /* 0x7f80000000072802 */ /* 0x000fe20000000f00 */
[----:B------:R-:W-:-:S02]  /*3b60*/  FFMA.FTZ R9, R8, 1.4426950216293334961, R9 ;  /* 0x3fb8aa3b08097823 */ /* 0x000fc40000010009 */
[----:B------:R-:W-:Y:S01]  /*3b70*/  FADD R15, R6, R15 ;  /* 0x0000000f060f7221 */ /* 0x000fe20000000000 */
[----:B------:R-:W-:Y:S01]  /*3b80*/  @P3 MOV R6, 0x7f800000 ;  /* 0x7f80000000063802 */ /* 0x000fe20000000f00 */
[----:B------:R-:W-:Y:S01]  /*3b90*/  FADD R0, R0, R9 ;  /* 0x0000000900007221 */ /* 0x000fe20000000000 */
[----:B------:R-:W-:Y:S01]  /*3ba0*/  LEA R9, R14, R4, 0x2 ;  /* 0x000000040e097211 */ /* 0x000fe200078e10ff */
[----:B------:R-:W-:Y:S01]  /*3bb0*/  @P2 FFMA.FTZ R0, R28, R7, +INF ;  /* 0x7f8000001c002423 */ /* 0x000fe20000010007 */
[C---:B------:R-:W-:Y:S01]  /*3bc0*/  FSETP.NEU.AND P2, PT, R29.reuse, RZ, PT ;  /* 0x000000ff1d00720b */ /* 0x040fe20003f4d000 */
[----:B------:R-:W-:Y:S01]  /*3bd0*/  @P3 FFMA.FTZ R15, R29, R6, +INF ;  /* 0x7f8000001d0f3423 */ /* 0x000fe20000010006 */
[----:B------:R-:W-:Y:S02]  /*3be0*/  LEA R13, R14, R9, 0x2 ;  /* 0x000000090e0d7211 */ /* 0x000fe400078e10ff */
[----:B------:R-:W-:Y:S02]  /*3bf0*/  LEA R6, P3, R4, R23, 0x1 ;  /* 0x0000001704067211 */ /* 0x000fe400078608ff */
[----:B------:R-:W-:-:S02]  /*3c00*/  LEA R14, R14, R13, 0x2 ;  /* 0x0000000d0e0e7211 */ /* 0x000fc400078e10ff */
[-C--:B------:R-:W-:Y:S02]  /*3c10*/  LEA.HI.X.SX32 R7, R4, R24.reuse, 0x1, P3 ;  /* 0x0000001804077211 */ /* 0x080fe400018f0eff */
[----:B------:R-:W-:Y:S02]  /*3c20*/  FSEL R0, R0, -INF , P1 ;  /* 0xff80000000007808 */ /* 0x000fe40000800000 */
[-C--:B------:R-:W-:Y:S02]  /*3c30*/  LEA R8, P4, R9, R23.reuse, 0x1 ;  /* 0x0000001709087211 */ /* 0x080fe400078808ff */
[----:B------:R-:W-:Y:S01]  /*3c40*/  FSEL R4, R15, -INF , P2 ;  /* 0xff8000000f047808 */ /* 0x000fe20001000000 */
[----:B------:R-:W-:Y:S01]  /*3c50*/  FFMA R96, R0, 0.69314718246459960938, R27 ;  /* 0x3f31721800607823 */ /* 0x000fe2000000001b */
[-C--:B------:R-:W-:Y:S01]  /*3c60*/  LEA R10, P5, R13, R23.reuse, 0x1 ;  /* 0x000000170d0a7211 */ /* 0x080fe200078a08ff */
[----:B0-----:R0:W-:Y:S01]  /*3c70*/  STG.E.U16 [R6.64], R21 ;  /* 0x0000001506007986 */ /* 0x0011e2000c101504 */
[----:B------:R-:W-:Y:S01]  /*3c80*/  LEA R12, P3, R14, R23, 0x1 ;  /* 0x000000170e0c7211 */ /* 0x000fe200078608ff */
[----:B------:R-:W-:Y:S01]  /*3c90*/  FFMA R97, R4, 0.69314718246459960938, R97 ;  /* 0x3f31721804617823 */ /* 0x000fe20000000061 */
[----:B------:R-:W-:-:S02]  /*3ca0*/  LEA.HI.X.SX32 R9, R9, R24, 0x1, P4 ;  /* 0x0000001809097211 */ /* 0x000fc400020f0eff */
[-C--:B------:R-:W-:Y:S02]  /*3cb0*/  LEA.HI.X.SX32 R11, R13, R24.reuse, 0x1, P5 ;  /* 0x000000180d0b7211 */ /* 0x080fe400028f0eff */
[----:B------:R-:W-:Y:S01]  /*3cc0*/  PRMT R0, R21, 0x7632, R0 ;  /* 0x0000763215007816 */ /* 0x000fe20000000000 */
[----:B---3--:R0:W-:Y:S01]  /*3cd0*/  STG.E.U16 [R8.64], R17 ;  /* 0x0000001108007986 */ /* 0x0081e2000c101504 */
[----:B------:R-:W-:Y:S02]  /*3ce0*/  LEA.HI.X.SX32 R13, R14, R24, 0x1, P3 ;  /* 0x000000180e0d7211 */ /* 0x000fe400018f0eff */
[----:B------:R-:W-:Y:S01]  /*3cf0*/  PRMT R4, R17, 0x7632, R4 ;  /* 0x0000763211047816 */ /* 0x000fe20000000004 */
[----:B------:R0:W-:Y:S04]  /*3d00*/  STG.E.U16 [R10.64], R0 ;  /* 0x000000000a007986 */ /* 0x0001e8000c101504 */
[----:B------:R0:W-:Y:S04]  /*3d10*/  STG.E.U16 [R12.64], R4 ;  /* 0x000000040c007986 */ /* 0x0001e8000c101504 */
[----:B------:R-:W-:Y:S06]  /*3d20*/  BAR.SYNC.DEFER_BLOCKING 0x0 ;  /* 0x0000000000007b1d */ /* 0x000fec0000010000 */
[----:B------:R0:W-:Y:S04]  /*3d30*/  STS.64 [R5], R96 ;  /* 0x0000006005007388 */ /* 0x0001e80000000a00 */
[----:B------:R-:W-:Y:S06]  /*3d40*/  BAR.SYNC.DEFER_BLOCKING 0x0 ;  /* 0x0000000000007b1d */ /* 0x000fec0000010000 */
[----:B------:R-:W-:Y:S05]  /*3d50*/  @P0 EXIT ;  /* 0x000000000000094d */ /* 0x000fea0003800000 */
[----:B0-----:R-:W0:Y:S01]  /*3d60*/  LDS R7, [R22] ;  /* 0x0000000016077984 */ /* 0x001e220000000800 */
[----:B------:R-:W-:Y:S01]  /*3d70*/  IMAD R2, R2, c[0x0][0x1cc], RZ ;  /* 0x0000730002027a24 */ /* 0x000fe200078e02ff */
[C---:B------:R-:W-:Y:S01]  /*3d80*/  SHF.L.U32 R5, R3.reuse, 0x2, RZ ;  /* 0x0000000203057819 */ /* 0x040fe200000006ff */
[----:B------:R-:W-:-:S03]  /*3d90*/  IMAD.HI R4, R3, 0x4, RZ ;  /* 0x0000000403047827 */ /* 0x000fc600078e02ff */
[C---:B------:R-:W-:Y:S01]  /*3da0*/  SHF.L.U32 R0, R2.reuse, 0x2, RZ ;  /* 0x0000000202007819 */ /* 0x040fe200000006ff */
[----:B------:R-:W-:-:S03]  /*3db0*/  IMAD.HI R3, R2, 0x4, RZ ;  /* 0x0000000402037827 */ /* 0x000fc600078e02ff */
[----:B------:R-:W-:-:S04]  /*3dc0*/  IADD3 R2, P0, P1, R5, c[0x0][0x180], R0 ;  /* 0x0000600005027a10 */ /* 0x000fc8000791e000 */
[----:B------:R-:W-:-:S05]  /*3dd0*/  IADD3.X R3, R4, c[0x0][0x184], R3, P0, P1 ;  /* 0x0000610004037a10 */ /* 0x000fca00007e2403 */
[----:B0-----:R-:W-:Y:S01]  /*3de0*/  STG.E [R2.64], R7 ;  /* 0x0000000702007986 */ /* 0x001fe2000c101904 */
[----:B------:R-:W-:Y:S05]  /*3df0*/  EXIT ;  /* 0x000000000000794d */ /* 0x000fea0003800000 */
.L_x_2:
[----:B------:R-:W-:-:S00]  /*3e00*/  BRA `(.L_x_2) ;  /* 0xfffffff000007947 */ /* 0x000fc0000383ffff */
[----:B------:R-:W-:-:S00]  /*3e10*/  NOP ;  /* 0x0000000000007918 */ /* 0x000fc00000000000 */
        /* <DEDUP_REMOVED lines=14> */
.L_x_3:


//--------------------- .nv.global.init           --------------------------
	.section	.nv.global.init,"aw",@progbits
.nv.global.init:
	.type		_$_str,@object
	.size		_$_str,(.L_0 - _$_str)
_$_str:
        /*0000*/ 	.byte	0x5f, 0x5f, 0x43, 0x55, 0x44, 0x41, 0x5f, 0x46, 0x54, 0x5a, 0x00
.L_0:


//--------------------- .nv.shared.attn_fwd       --------------------------
	.section	.nv.shared.attn_fwd,"aw",@nobits
	.sectionflags	@""
	.align	16
